	.target	sm_80

	.elftype	@"ET_EXEC"


//--------------------- .note.nv.tkinfo           --------------------------
	.section	.note.nv.tkinfo,"",@"SHT_NOTE"
	.sectionflags	@"SHF_NOTE_NV_TKINFO"
	.tkinfo
        /*0018*/ 	.word	0x00000002
        /*0030*/ 	.string	""
        /*0030*/ 	.string	"ptxas"
        /*0030*/ 	.string	"Cuda compilation tools, release 13.0, V13.0.88"
        /*0030*/ 	.string	"Build cuda_13.0.r13.0/compiler.36424714_0"
        /*0030*/ 	.string	"-v  -suppress-debug-info  -lineinfo  -arch sm_80 "



//--------------------- .note.nv.cuinfo           --------------------------
	.section	.note.nv.cuinfo,"",@"SHT_NOTE"
	.sectionflags	@"SHF_NOTE_NV_CUINFO"
        /*0018*/ 	.short	0x0002
        /*001a*/ 	.short	0x0050
        /*001c*/ 	.short	0x0082
	.zero		2


//--------------------- .nv.info                  --------------------------
	.section	.nv.info,"",@"SHT_CUDA_INFO"
	.align	4


	//----- nvinfo : EIATTR_REGCOUNT
	.align		4
        /*0000*/ 	.byte	0x04, 0x2f
        /*0002*/ 	.short	(.L_1 - .L_0)
	.align		4
.L_0:
        /*0004*/ 	.word	index@(matmul_kernel)
        /*0008*/ 	.word	0x000000ff


	//----- nvinfo : EIATTR_FRAME_SIZE
	.align		4
.L_1:
        /*000c*/ 	.byte	0x04, 0x11
        /*000e*/ 	.short	(.L_3 - .L_2)
	.align		4
.L_2:
        /*0010*/ 	.word	index@(matmul_kernel)
        /*0014*/ 	.word	0x00000070


	//----- nvinfo : EIATTR_MIN_STACK_SIZE
	.align		4
.L_3:
        /*0018*/ 	.byte	0x04, 0x12
        /*001a*/ 	.short	(.L_5 - .L_4)
	.align		4
.L_4:
        /*001c*/ 	.word	index@(matmul_kernel)
        /*0020*/ 	.word	0x00000070
.L_5:


//--------------------- .nv.info.matmul_kernel    --------------------------
	.section	.nv.info.matmul_kernel,"",@"SHT_CUDA_INFO"
	.sectionflags	@""
	.align	4


	//----- nvinfo : EIATTR_CUDA_API_VERSION
	.align		4
        /*0000*/ 	.byte	0x04, 0x37
        /*0002*/ 	.short	(.L_7 - .L_6)
.L_6:
        /*0004*/ 	.word	0x00000082


	//----- nvinfo : EIATTR_SW2861232_WAR
	.align		4
.L_7:
        /*0008*/ 	.byte	0x01, 0x35
	.zero		2


	//----- nvinfo : EIATTR_PARAM_CBANK
	.align		4
        /*000c*/ 	.byte	0x04, 0x0a
        /*000e*/ 	.short	(.L_9 - .L_8)
	.align		4
.L_8:
        /*0010*/ 	.word	index@(.nv.constant0.matmul_kernel)
        /*0014*/ 	.short	0x0160
        /*0016*/ 	.short	0x0050


	//----- nvinfo : EIATTR_CBANK_PARAM_SIZE
	.align		4
.L_9:
        /*0018*/ 	.byte	0x03, 0x19
        /*001a*/ 	.short	0x0050


	//----- nvinfo : EIATTR_KPARAM_INFO
	.align		4
        /*001c*/ 	.byte	0x04, 0x17
        /*001e*/ 	.short	(.L_11 - .L_10)
.L_10:
        /*0020*/ 	.word	0x00000000
        /*0024*/ 	.short	0x000d
        /*0026*/ 	.short	0x0048
        /*0028*/ 	.byte	0x00, 0xf4, 0x21, 0x00


	//----- nvinfo : EIATTR_KPARAM_INFO
	.align		4
.L_11:
        /*002c*/ 	.byte	0x04, 0x17
        /*002e*/ 	.short	(.L_13 - .L_12)
.L_12:
        /*0030*/ 	.word	0x00000000
        /*0034*/ 	.short	0x000c
        /*0036*/ 	.short	0x0040
        /*0038*/ 	.byte	0x00, 0xf4, 0x21, 0x00


	//----- nvinfo : EIATTR_KPARAM_INFO
	.align		4
.L_13:
        /*003c*/ 	.byte	0x04, 0x17
        /*003e*/ 	.short	(.L_15 - .L_14)
.L_14:
        /*0040*/ 	.word	0x00000000
        /*0044*/ 	.short	0x000b
        /*0046*/ 	.short	0x0038
        /*0048*/ 	.byte	0x00, 0xf0, 0x11, 0x00


	//----- nvinfo : EIATTR_KPARAM_INFO
	.align		4
.L_15:
        /*004c*/ 	.byte	0x04, 0x17
        /*004e*/ 	.short	(.L_17 - .L_16)
.L_16:
        /*0050*/ 	.word	0x00000000
        /*0054*/ 	.short	0x000a
        /*0056*/ 	.short	0x0034
        /*0058*/ 	.byte	0x00, 0xf0, 0x11, 0x00


	//----- nvinfo : EIATTR_KPARAM_INFO
	.align		4
.L_17:
        /*005c*/ 	.byte	0x04, 0x17
        /*005e*/ 	.short	(.L_19 - .L_18)
.L_18:
        /*0060*/ 	.word	0x00000000
        /*0064*/ 	.short	0x0009
        /*0066*/ 	.short	0x0030
        /*0068*/ 	.byte	0x00, 0xf0, 0x11, 0x00


	//----- nvinfo : EIATTR_KPARAM_INFO
	.align		4
.L_19:
        /*006c*/ 	.byte	0x04, 0x17
        /*006e*/ 	.short	(.L_21 - .L_20)
.L_20:
        /*0070*/ 	.word	0x00000000
        /*0074*/ 	.short	0x0008
        /*0076*/ 	.short	0x002c
        /*0078*/ 	.byte	0x00, 0xf0, 0x11, 0x00


	//----- nvinfo : EIATTR_KPARAM_INFO
	.align		4
.L_21:
        /*007c*/ 	.byte	0x04, 0x17
        /*007e*/ 	.short	(.L_23 - .L_22)
.L_22:
        /*0080*/ 	.word	0x00000000
        /*0084*/ 	.short	0x0007
        /*0086*/ 	.short	0x0028
        /*0088*/ 	.byte	0x00, 0xf0, 0x11, 0x00


	//----- nvinfo : EIATTR_KPARAM_INFO
	.align		4
.L_23:
        /*008c*/ 	.byte	0x04, 0x17
        /*008e*/ 	.short	(.L_25 - .L_24)
.L_24:
        /*0090*/ 	.word	0x00000000
        /*0094*/ 	.short	0x0006
        /*0096*/ 	.short	0x0024
        /*0098*/ 	.byte	0x00, 0xf0, 0x11, 0x00


	//----- nvinfo : EIATTR_KPARAM_INFO
	.align		4
.L_25:
        /*009c*/ 	.byte	0x04, 0x17
        /*009e*/ 	.short	(.L_27 - .L_26)
.L_26:
        /*00a0*/ 	.word	0x00000000
        /*00a4*/ 	.short	0x0005
        /*00a6*/ 	.short	0x0020
        /*00a8*/ 	.byte	0x00, 0xf0, 0x11, 0x00


	//----- nvinfo : EIATTR_KPARAM_INFO
	.align		4
.L_27:
        /*00ac*/ 	.byte	0x04, 0x17
        /*00ae*/ 	.short	(.L_29 - .L_28)
.L_28:
        /*00b0*/ 	.word	0x00000000
        /*00b4*/ 	.short	0x0004
        /*00b6*/ 	.short	0x001c
        /*00b8*/ 	.byte	0x00, 0xf0, 0x11, 0x00


	//----- nvinfo : EIATTR_KPARAM_INFO
	.align		4
.L_29:
        /*00bc*/ 	.byte	0x04, 0x17
        /*00be*/ 	.short	(.L_31 - .L_30)
.L_30:
        /*00c0*/ 	.word	0x00000000
        /*00c4*/ 	.short	0x0003
        /*00c6*/ 	.short	0x0018
        /*00c8*/ 	.byte	0x00, 0xf0, 0x11, 0x00


	//----- nvinfo : EIATTR_KPARAM_INFO
	.align		4
.L_31:
        /*00cc*/ 	.byte	0x04, 0x17
        /*00ce*/ 	.short	(.L_33 - .L_32)
.L_32:
        /*00d0*/ 	.word	0x00000000
        /*00d4*/ 	.short	0x0002
        /*00d6*/ 	.short	0x0010
        /*00d8*/ 	.byte	0x00, 0xf4, 0x21, 0x00


	//----- nvinfo : EIATTR_KPARAM_INFO
	.align		4
.L_33:
        /*00dc*/ 	.byte	0x04, 0x17
        /*00de*/ 	.short	(.L_35 - .L_34)
.L_34:
        /*00e0*/ 	.word	0x00000000
        /*00e4*/ 	.short	0x0001
        /*00e6*/ 	.short	0x0008
        /*00e8*/ 	.byte	0x00, 0xf4, 0x21, 0x00


	//----- nvinfo : EIATTR_KPARAM_INFO
	.align		4
.L_35:
        /*00ec*/ 	.byte	0x04, 0x17
        /*00ee*/ 	.short	(.L_37 - .L_36)
.L_36:
        /*00f0*/ 	.word	0x00000000
        /*00f4*/ 	.short	0x0000
        /*00f6*/ 	.short	0x0000
        /*00f8*/ 	.byte	0x00, 0xf4, 0x21, 0x00


	//----- nvinfo : EIATTR_MAXREG_COUNT
	.align		4
.L_37:
        /*00fc*/ 	.byte	0x03, 0x1b
        /*00fe*/ 	.short	0x00ff


	//----- nvinfo : EIATTR_NUM_BARRIERS
	.align		4
        /*0100*/ 	.byte	0x02, 0x4c
        /*0102*/ 	.byte	0x01
	.zero		1


	//----- nvinfo : EIATTR_ANNOTATIONS
	.align		4
        /*0104*/ 	.byte	0x04, 0x55
        /*0106*/ 	.short	(.L_39 - .L_38)


	//   ....[0]....
.L_38:
        /*0108*/ 	.word	0x00000001
        /*010c*/ 	.byte	0x10, 0x07, 0x00, 0x00, 0x01, 0x00, 0x00, 0x00, 0x50, 0x07, 0x00, 0x00, 0x01, 0x00, 0x00, 0x00
        /* <DEDUP_REMOVED lines=25> */
        /*02ac*/ 	.byte	0x40, 0x8d, 0x00, 0x00, 0x01, 0x00, 0x00, 0x00, 0x50, 0x8d, 0x00, 0x00


	//----- nvinfo : EIATTR_MERCURY_ISA_VERSION
	.align		4
.L_39:
        /*02b8*/ 	.byte	0x03, 0x5f
        /*02ba*/ 	.short	0x0000


	//----- nvinfo : EIATTR_EXIT_INSTR_OFFSETS
	.align		4
        /*02bc*/ 	.byte	0x04, 0x1c
        /*02be*/ 	.short	(.L_41 - .L_40)


	//   ....[0]....
.L_40:
        /*02c0*/ 	.word	0x00009270


	//   ....[1]....
        /*02c4*/ 	.word	0x00009290


	//----- nvinfo : EIATTR_REQNTID
	.align		4
.L_41:
        /*02c8*/ 	.byte	0x04, 0x10
        /*02ca*/ 	.short	(.L_43 - .L_42)
.L_42:
        /*02cc*/ 	.word	0x00000080
        /*02d0*/ 	.word	0x00000001
        /*02d4*/ 	.word	0x00000001
.L_43:


//--------------------- .nv.callgraph             --------------------------
	.section	.nv.callgraph,"",@"SHT_CUDA_CALLGRAPH"
	.align	4
	.sectionentsize	8
	.align		4
        /*0000*/ 	.word	0x00000000
	.align		4
        /*0004*/ 	.word	0xffffffff
	.align		4
        /*0008*/ 	.word	0x00000000
	.align		4
        /*000c*/ 	.word	0xfffffffe
	.align		4
        /*0010*/ 	.word	0x00000000
	.align		4
        /*0014*/ 	.word	0xfffffffd
	.align		4
        /*0018*/ 	.word	0x00000000
	.align		4
        /*001c*/ 	.word	0xfffffffc


//--------------------- .nv.rel.action            --------------------------
	.section	.nv.rel.action,"",@"SHT_CUDA_RELOCINFO"
	.align	8
	.sectionentsize	8
        /*0000*/ 	.byte	0x73, 0x00, 0x00, 0x00, 0x00, 0x00, 0x00, 0x00, 0x00, 0x00, 0x00, 0x11, 0x25, 0x00, 0x05, 0x36


//--------------------- .nv.constant0.matmul_kernel --------------------------
	.section	.nv.constant0.matmul_kernel,"a",@progbits
	.sectionflags	@""
	.align	4
.nv.constant0.matmul_kernel:
	.zero		432


//--------------------- .text.matmul_kernel       --------------------------
	.section	.text.matmul_kernel,"ax",@progbits
	.sectioninfo	@"SHI_REGISTERS=255"
	.align	128
        .global         matmul_kernel
        .type           matmul_kernel,@function
        .size           matmul_kernel,(.L_x_4 - matmul_kernel)
        .other          matmul_kernel,@"STO_CUDA_ENTRY STV_DEFAULT"
matmul_kernel:
.text.matmul_kernel:
[----:B------:R-:W-:Y:S02]  /*0000*/  IMAD.MOV.U32 R1, RZ, RZ, c[0x0][0x28] ;  /* 0x00000a00ff017624 */ /* 0x000fe400078e00ff */
[----:B------:R-:W-:Y:S01]  /*0010*/  IMAD.MOV.U32 R6, RZ, RZ, 0x3f ;  /* 0x0000003fff067424 */ /* 0x000fe200078e00ff */
[----:B------:R-:W1:Y:S01]  /*0020*/  S2R R8, SR_CTAID.X ;  /* 0x0000000000087919 */ /* 0x000e620000002500 */
[----:B------:R-:W-:Y:S01]  /*0030*/  IMAD.MOV.U32 R221, RZ, RZ, c[0x0][0x188] ;  /* 0x00006200ffdd7624 */ /* 0x000fe200078e00ff */
[----:B------:R-:W-:Y:S01]  /*0040*/  IADD3 R1, R1, -0x70, RZ ;  /* 0xffffff9001017810 */ /* 0x000fe20007ffe0ff */
[----:B------:R-:W-:Y:S01]  /*0050*/  ULDC UR6, c[0x0][0x180] ;  /* 0x0000600000067ab9 */ /* 0x000fe20000000800 */
[C---:B------:R-:W-:Y:S01]  /*0060*/  IADD3 R0, R6.reuse, c[0x0][0x17c], RZ ;  /* 0x00005f0006007a10 */ /* 0x040fe20007ffe0ff */
[----:B------:R-:W2:Y:S01]  /*0070*/  S2R R13, SR_TID.X ;  /* 0x00000000000d7919 */ /* 0x000ea20000002100 */
[----:B------:R-:W-:Y:S01]  /*0080*/  IADD3 R140, R6, c[0x0][0x180], RZ ;  /* 0x00006000068c7a10 */ /* 0x000fe20007ffe0ff */
[----:B------:R-:W-:Y:S01]  /*0090*/  UIADD3 UR4, UR6, -0x40, URZ ;  /* 0xffffffc006047890 */ /* 0x000fe2000fffe03f */
[----:B------:R-:W-:Y:S01]  /*00a0*/  SHF.R.S32.HI R3, RZ, 0x1f, R0 ;  /* 0x0000001fff037819 */ /* 0x000fe20000011400 */
[----:B------:R-:W-:Y:S01]  /*00b0*/  ULDC.64 UR10, c[0x0][0x118] ;  /* 0x00004600000a7ab9 */ /* 0x000fe20000000a00 */
[----:B------:R-:W-:Y:S01]  /*00c0*/  LOP3.LUT R198, RZ, c[0x0][0x17c], RZ, 0x33, !PT ;  /* 0x00005f00ffc67a12 */ /* 0x000fe200078e33ff */
[----:B------:R-:W-:Y:S01]  /*00d0*/  ULDC UR5, c[0x0][0x18c] ;  /* 0x0000630000057ab9 */ /* 0x000fe20000000800 */
[----:B------:R-:W-:Y:S01]  /*00e0*/  LEA.HI R3, R3, R0, RZ, 0x6 ;  /* 0x0000000003037211 */ /* 0x000fe200078f30ff */
[----:B------:R-:W-:Y:S01]  /*00f0*/  USHF.L.U32 UR5, UR5, 0x6, URZ ;  /* 0x0000000605057899 */ /* 0x000fe2000800063f */
[----:B------:R-:W-:-:S02]  /*0100*/  LOP3.LUT R236, R236, 0xfffffffb, RZ, 0xc0, !PT ;  /* 0xfffffffbecec7812 */ /* 0x000fc400078ec0ff */
[----:B------:R-:W-:-:S05]  /*0110*/  SHF.R.S32.HI R3, RZ, 0x6, R3 ;  /* 0x00000006ff037819 */ /* 0x000fca0000011403 */
[----:B------:R-:W-:Y:S01]  /*0120*/  IMAD.SHL.U32 R5, R3, 0x4, RZ ;  /* 0x0000000403057824 */ /* 0x000fe200078e00ff */
[----:B-1----:R-:W-:-:S04]  /*0130*/  IABS R10, R8 ;  /* 0x00000008000a7213 */ /* 0x002fc80000000000 */
[-C--:B------:R-:W-:Y:S02]  /*0140*/  IABS R7, R5.reuse ;  /* 0x0000000500077213 */ /* 0x080fe40000000000 */
[----:B------:R-:W-:Y:S02]  /*0150*/  IABS R11, R5 ;  /* 0x00000005000b7213 */ /* 0x000fe40000000000 */
[----:B------:R-:W1:Y:S01]  /*0160*/  I2F.RP R0, R7 ;  /* 0x0000000700007306 */ /* 0x000e620000209400 */
[----:B--2---:R-:W-:-:S07]  /*0170*/  LOP3.LUT R68, R13, 0x3f, RZ, 0xc0, !PT ;  /* 0x0000003f0d447812 */ /* 0x004fce00078ec0ff */
[----:B-1----:R-:W1:Y:S02]  /*0180*/  MUFU.RCP R0, R0 ;  /* 0x0000000000007308 */ /* 0x002e640000001000 */
[----:B-1----:R-:W-:Y:S01]  /*0190*/  IADD3 R2, R0, 0xffffffe, RZ ;  /* 0x0ffffffe00027810 */ /* 0x002fe20007ffe0ff */
[----:B------:R-:W-:-:S05]  /*01a0*/  IMAD.MOV R0, RZ, RZ, -R11 ;  /* 0x000000ffff007224 */ /* 0x000fca00078e0a0b */
[----:B------:R1:W2:Y:S02]  /*01b0*/  F2I.FTZ.U32.TRUNC.NTZ R3, R2 ;  /* 0x0000000200037305 */ /* 0x0002a4000021f000 */
[----:B-1----:R-:W-:Y:S02]  /*01c0*/  IMAD.MOV.U32 R2, RZ, RZ, RZ ;  /* 0x000000ffff027224 */ /* 0x002fe400078e00ff */
[----:B--2---:R-:W-:-:S04]  /*01d0*/  IMAD.MOV R4, RZ, RZ, -R3 ;  /* 0x000000ffff047224 */ /* 0x004fc800078e0a03 */
[----:B------:R-:W-:Y:S02]  /*01e0*/  IMAD R9, R4, R7, RZ ;  /* 0x0000000704097224 */ /* 0x000fe400078e02ff */
[----:B------:R-:W-:Y:S02]  /*01f0*/  IMAD.MOV.U32 R4, RZ, RZ, R10 ;  /* 0x000000ffff047224 */ /* 0x000fe400078e000a */
[----:B------:R-:W-:-:S06]  /*0200*/  IMAD.HI.U32 R3, R3, R9, R2 ;  /* 0x0000000903037227 */ /* 0x000fcc00078e0002 */
[----:B------:R-:W-:-:S04]  /*0210*/  IMAD.HI.U32 R3, R3, R4, RZ ;  /* 0x0000000403037227 */ /* 0x000fc800078e00ff */
[----:B------:R-:W-:Y:S01]  /*0220*/  IMAD R0, R3, R0, R4 ;  /* 0x0000000003007224 */ /* 0x000fe200078e0204 */
[----:B------:R-:W-:-:S04]  /*0230*/  IABS R4, c[0x0][0x17c] ;  /* 0x00005f0000047a13 */ /* 0x000fc80000000000 */
[----:B------:R-:W-:-:S13]  /*0240*/  ISETP.GT.U32.AND P1, PT, R7, R0, PT ;  /* 0x000000000700720c */ /* 0x000fda0003f24070 */
[----:B------:R-:W-:Y:S01]  /*0250*/  @!P1 IMAD.IADD R0, R0, 0x1, -R7 ;  /* 0x0000000100009824 */ /* 0x000fe200078e0a07 */
[----:B------:R-:W-:Y:S02]  /*0260*/  @!P1 IADD3 R3, R3, 0x1, RZ ;  /* 0x0000000103039810 */ /* 0x000fe40007ffe0ff */
[----:B------:R-:W-:Y:S02]  /*0270*/  ISETP.NE.AND P1, PT, R5, RZ, PT ;  /* 0x000000ff0500720c */ /* 0x000fe40003f25270 */
[----:B------:R-:W-:Y:S02]  /*0280*/  ISETP.GE.U32.AND P0, PT, R0, R7, PT ;  /* 0x000000070000720c */ /* 0x000fe40003f06070 */
[----:B------:R-:W-:Y:S01]  /*0290*/  LOP3.LUT R0, R8, R5, RZ, 0x3c, !PT ;  /* 0x0000000508007212 */ /* 0x000fe200078e3cff */
[----:B------:R-:W1:Y:S03]  /*02a0*/  I2F.RP R7, R4 ;  /* 0x0000000400077306 */ /* 0x000e660000209400 */
[----:B------:R-:W-:-:S02]  /*02b0*/  ISETP.GE.AND P2, PT, R0, RZ, PT ;  /* 0x000000ff0000720c */ /* 0x000fc40003f46270 */
[----:B------:R-:W-:-:S05]  /*02c0*/  IADD3 R0, R6, c[0x0][0x178], RZ ;  /* 0x00005e0006007a10 */ /* 0x000fca0007ffe0ff */
[----:B------:R-:W-:-:S05]  /*02d0*/  @P0 IADD3 R3, R3, 0x1, RZ ;  /* 0x0000000103030810 */ /* 0x000fca0007ffe0ff */
[----:B------:R-:W-:Y:S01]  /*02e0*/  IMAD.MOV.U32 R2, RZ, RZ, R3 ;  /* 0x000000ffff027224 */ /* 0x000fe200078e0003 */
[----:B------:R-:W-:Y:S01]  /*02f0*/  SHF.R.S32.HI R3, RZ, 0x1f, R0 ;  /* 0x0000001fff037819 */ /* 0x000fe20000011400 */
[----:B-1----:R-:W-:Y:S02]  /*0300*/  MUFU.RCP R7, R7 ;  /* 0x0000000700077308 */ /* 0x002fe40000001000 */
[----:B------:R-:W-:Y:S01]  /*0310*/  @!P2 IMAD.MOV R2, RZ, RZ, -R2 ;  /* 0x000000ffff02a224 */ /* 0x000fe200078e0a02 */
[----:B------:R-:W-:Y:S02]  /*0320*/  @!P1 LOP3.LUT R2, RZ, R5, RZ, 0x33, !PT ;  /* 0x00000005ff029212 */ /* 0x000fe400078e33ff */
[----:B------:R-:W-:-:S03]  /*0330*/  LEA.HI R3, R3, R0, RZ, 0x6 ;  /* 0x0000000003037211 */ /* 0x000fc600078f30ff */
[----:B------:R-:W-:Y:S02]  /*0340*/  IMAD.SHL.U32 R12, R2, 0x4, RZ ;  /* 0x00000004020c7824 */ /* 0x000fe400078e00ff */
[----:B------:R-:W-:-:S03]  /*0350*/  IMAD.MOV R2, RZ, RZ, -R2 ;  /* 0x000000ffff027224 */ /* 0x000fc600078e0a02 */
[----:B------:R-:W-:Y:S01]  /*0360*/  LEA.HI.SX32 R3, R3, -R12, 0x1a ;  /* 0x8000000c03037211 */ /* 0x000fe200078fd2ff */
[----:B------:R-:W-:Y:S01]  /*0370*/  IMAD R17, R5, R2, R8 ;  /* 0x0000000205117224 */ /* 0x000fe200078e0208 */
[----:B------:R-:W-:Y:S01]  /*0380*/  IABS R8, c[0x0][0x178] ;  /* 0x00005e0000087a13 */ /* 0x000fe20000000000 */
[----:B------:R-:W-:Y:S01]  /*0390*/  IMAD.MOV.U32 R2, RZ, RZ, RZ ;  /* 0x000000ffff027224 */ /* 0x000fe200078e00ff */
[----:B------:R-:W-:Y:S02]  /*03a0*/  IMNMX R14, R3, 0x4, PT ;  /* 0x00000004030e7817 */ /* 0x000fe40003800200 */
[----:B------:R-:W-:Y:S02]  /*03b0*/  IABS R11, R17 ;  /* 0x00000011000b7213 */ /* 0x000fe40000000000 */
[----:B------:R-:W-:-:S04]  /*03c0*/  IABS R9, R14 ;  /* 0x0000000e00097213 */ /* 0x000fc80000000000 */
[----:B------:R-:W1:Y:S08]  /*03d0*/  I2F.RP R0, R9 ;  /* 0x0000000900007306 */ /* 0x000e700000209400 */
[----:B-1----:R-:W1:Y:S02]  /*03e0*/  MUFU.RCP R0, R0 ;  /* 0x0000000000007308 */ /* 0x002e640000001000 */
[----:B-1----:R-:W-:-:S02]  /*03f0*/  IADD3 R3, R0, 0xffffffe, RZ ;  /* 0x0ffffffe00037810 */ /* 0x002fc40007ffe0ff */
[----:B------:R-:W-:-:S04]  /*0400*/  IABS R0, R14 ;  /* 0x0000000e00007213 */ /* 0x000fc80000000000 */
[----:B------:R-:W1:Y:S01]  /*0410*/  F2I.FTZ.U32.TRUNC.NTZ R3, R3 ;  /* 0x0000000300037305 */ /* 0x000e62000021f000 */
[----:B------:R-:W-:Y:S02]  /*0420*/  IMAD.MOV R0, RZ, RZ, -R0 ;  /* 0x000000ffff007224 */ /* 0x000fe400078e0a00 */
[----:B-1----:R-:W-:-:S04]  /*0430*/  IMAD.MOV R10, RZ, RZ, -R3 ;  /* 0x000000ffff0a7224 */ /* 0x002fc800078e0a03 */
[----:B------:R-:W-:Y:S01]  /*0440*/  IMAD R5, R10, R9, RZ ;  /* 0x000000090a057224 */ /* 0x000fe200078e02ff */
[----:B------:R-:W-:Y:S02]  /*0450*/  IADD3 R10, R7, 0xffffffe, RZ ;  /* 0x0ffffffe070a7810 */ /* 0x000fe40007ffe0ff */
[----:B------:R-:W-:Y:S01]  /*0460*/  SHF.R.U32.HI R7, RZ, 0x6, R13 ;  /* 0x00000006ff077819 */ /* 0x000fe2000001160d */
[----:B------:R-:W-:-:S04]  /*0470*/  IMAD.HI.U32 R2, R3, R5, R2 ;  /* 0x0000000503027227 */ /* 0x000fc800078e0002 */
[----:B------:R-:W-:Y:S02]  /*0480*/  IMAD.MOV.U32 R5, RZ, RZ, R8 ;  /* 0x000000ffff057224 */ /* 0x000fe400078e0008 */
[----:B------:R-:W-:Y:S02]  /*0490*/  IMAD.HI.U32 R2, R2, R11, RZ ;  /* 0x0000000b02027227 */ /* 0x000fe400078e00ff */
[----:B------:R-:W1:Y:S02]  /*04a0*/  I2F.RP R3, R5 ;  /* 0x0000000500037306 */ /* 0x000e640000209400 */
[----:B------:R-:W-:-:S05]  /*04b0*/  IMAD R0, R2, R0, R11 ;  /* 0x0000000002007224 */ /* 0x000fca00078e020b */
[----:B------:R-:W-:Y:S01]  /*04c0*/  ISETP.GT.U32.AND P1, PT, R9, R0, PT ;  /* 0x000000000900720c */ /* 0x000fe20003f24070 */
[----:B------:R2:W-:Y:S08]  /*04d0*/  F2I.FTZ.U32.TRUNC.NTZ R11, R10 ;  /* 0x0000000a000b7305 */ /* 0x0005f0000021f000 */
[----:B-1----:R-:W1:Y:S01]  /*04e0*/  MUFU.RCP R3, R3 ;  /* 0x0000000300037308 */ /* 0x002e620000001000 */
[----:B--2---:R-:W-:-:S03]  /*04f0*/  IMAD.MOV.U32 R10, RZ, RZ, RZ ;  /* 0x000000ffff0a7224 */ /* 0x004fc600078e00ff */
[----:B------:R-:W-:Y:S01]  /*0500*/  @!P1 IMAD.IADD R0, R0, 0x1, -R9 ;  /* 0x0000000100009824 */ /* 0x000fe200078e0a09 */
[----:B------:R-:W-:Y:S02]  /*0510*/  @!P1 IADD3 R2, R2, 0x1, RZ ;  /* 0x0000000102029810 */ /* 0x000fe40007ffe0ff */
[----:B------:R-:W-:Y:S02]  /*0520*/  ISETP.NE.AND P1, PT, R14, RZ, PT ;  /* 0x000000ff0e00720c */ /* 0x000fe40003f25270 */
[----:B------:R-:W-:Y:S02]  /*0530*/  ISETP.GE.U32.AND P0, PT, R0, R9, PT ;  /* 0x000000090000720c */ /* 0x000fe40003f06070 */
[----:B------:R-:W-:-:S04]  /*0540*/  LOP3.LUT R0, R17, R14, RZ, 0x3c, !PT ;  /* 0x0000000e11007212 */ /* 0x000fc800078e3cff */
[----:B------:R-:W-:Y:S02]  /*0550*/  ISETP.GE.AND P2, PT, R0, RZ, PT ;  /* 0x000000ff0000720c */ /* 0x000fe40003f46270 */
[----:B-1----:R-:W-:Y:S01]  /*0560*/  IADD3 R8, R3, 0xffffffe, RZ ;  /* 0x0ffffffe03087810 */ /* 0x002fe20007ffe0ff */
[----:B------:R-:W-:Y:S01]  /*0570*/  IMAD.SHL.U32 R3, R68, 0x4, RZ ;  /* 0x0000000444037824 */ /* 0x000fe200078e00ff */
[----:B------:R-:W-:Y:S01]  /*0580*/  SHF.R.S32.HI R0, RZ, 0x6, R13 ;  /* 0x00000006ff007819 */ /* 0x000fe2000001140d */
[----:B------:R-:W-:Y:S01]  /*0590*/  IMAD.MOV R13, RZ, RZ, -R11 ;  /* 0x000000ffff0d7224 */ /* 0x000fe200078e0a0b */
[----:B------:R1:W2:Y:S01]  /*05a0*/  F2I.FTZ.U32.TRUNC.NTZ R9, R8 ;  /* 0x0000000800097305 */ /* 0x0002a2000021f000 */
[----:B------:R-:W-:-:S05]  /*05b0*/  @P0 IADD3 R2, R2, 0x1, RZ ;  /* 0x0000000102020810 */ /* 0x000fca0007ffe0ff */
[----:B------:R-:W-:Y:S01]  /*05c0*/  IMAD.MOV.U32 R16, RZ, RZ, R2 ;  /* 0x000000ffff107224 */ /* 0x000fe200078e0002 */
[----:B------:R-:W-:Y:S01]  /*05d0*/  SGXT R2, R0, 0x1 ;  /* 0x000000010002781a */ /* 0x000fe20000000200 */
[----:B-1----:R-:W-:Y:S02]  /*05e0*/  IMAD.MOV.U32 R8, RZ, RZ, RZ ;  /* 0x000000ffff087224 */ /* 0x002fe400078e00ff */
[----:B------:R-:W-:Y:S01]  /*05f0*/  @!P2 IMAD.MOV R16, RZ, RZ, -R16 ;  /* 0x000000ffff10a224 */ /* 0x000fe200078e0a10 */
[----:B------:R-:W-:Y:S02]  /*0600*/  @!P1 LOP3.LUT R16, RZ, R14, RZ, 0x33, !PT ;  /* 0x0000000eff109212 */ /* 0x000fe400078e33ff */
[C-C-:B------:R-:W-:Y:S02]  /*0610*/  LOP3.LUT R0, R3.reuse, 0x120, R2.reuse, 0x78, !PT ;  /* 0x0000012003007812 */ /* 0x140fe400078e7802 */
[----:B------:R-:W-:Y:S01]  /*0620*/  LOP3.LUT R2, R3, 0x110, R2, 0x78, !PT ;  /* 0x0000011003027812 */ /* 0x000fe200078e7802 */
[----:B------:R-:W-:Y:S01]  /*0630*/  IMAD.SHL.U32 R216, R16, 0x40, RZ ;  /* 0x0000004010d87824 */ /* 0x000fe200078e00ff */
[----:B------:R-:W-:Y:S01]  /*0640*/  SGXT.U32 R3, R7, 0x1 ;  /* 0x000000010703781a */ /* 0x000fe20000000000 */
[----:B------:R-:W-:-:S02]  /*0650*/  IMAD R7, R13, R4, RZ ;  /* 0x000000040d077224 */ /* 0x000fc400078e02ff */
[----:B--2---:R-:W-:Y:S01]  /*0660*/  IMAD.MOV R18, RZ, RZ, -R9 ;  /* 0x000000ffff127224 */ /* 0x004fe200078e0a09 */
[C---:B------:R-:W-:Y:S01]  /*0670*/  LOP3.LUT R72, R216.reuse, 0x2, R3, 0xfe, !PT ;  /* 0x00000002d8487812 */ /* 0x040fe200078efe03 */
[----:B------:R-:W-:Y:S01]  /*0680*/  IMAD.HI.U32 R10, R11, R7, R10 ;  /* 0x000000070b0a7227 */ /* 0x000fe200078e000a */
[C---:B------:R-:W-:Y:S02]  /*0690*/  LOP3.LUT R73, R216.reuse, R3, RZ, 0xfc, !PT ;  /* 0x00000003d8497212 */ /* 0x040fe400078efcff */
[----:B------:R-:W-:Y:S01]  /*06a0*/  LOP3.LUT R70, R216, 0x4, R3, 0xfe, !PT ;  /* 0x00000004d8467812 */ /* 0x000fe200078efe03 */
[----:B------:R-:W-:Y:S01]  /*06b0*/  IMAD R11, R18, R5, RZ ;  /* 0x00000005120b7224 */ /* 0x000fe200078e02ff */
[----:B------:R-:W-:Y:S01]  /*06c0*/  IABS R15, R72 ;  /* 0x00000048000f7213 */ /* 0x000fe20000000000 */
[----:B------:R-:W-:Y:S01]  /*06d0*/  IMAD.MOV R7, RZ, RZ, -R16 ;  /* 0x000000ffff077224 */ /* 0x000fe200078e0a10 */
[----:B------:R-:W-:Y:S01]  /*06e0*/  IABS R13, R73 ;  /* 0x00000049000d7213 */ /* 0x000fe20000000000 */
[----:B------:R-:W-:Y:S01]  /*06f0*/  IMAD.HI.U32 R8, R9, R11, R8 ;  /* 0x0000000b09087227 */ /* 0x000fe200078e0008 */
[----:B------:R-:W-:Y:S01]  /*0700*/  IABS R16, R70 ;  /* 0x0000004600107213 */ /* 0x000fe20000000000 */
[----:B------:R-:W-:Y:S01]  /*0710*/  STL [R1+0x64], R73 ;  /* 0x0000644901007387 */ /* 0x000fe20000100800 */
[--C-:B------:R-:W-:Y:S01]  /*0720*/  LOP3.LUT R66, R216, 0x6, R3.reuse, 0xfe, !PT ;  /* 0x00000006d8427812 */ /* 0x100fe200078efe03 */
[----:B------:R-:W-:Y:S01]  /*0730*/  IMAD.HI.U32 R11, R10, R15, RZ ;  /* 0x0000000f0a0b7227 */ /* 0x000fe200078e00ff */
[C-C-:B------:R-:W-:Y:S01]  /*0740*/  LOP3.LUT R64, R216.reuse, 0x8, R3.reuse, 0xfe, !PT ;  /* 0x00000008d8407812 */ /* 0x140fe200078efe03 */
[----:B------:R-:W-:Y:S01]  /*0750*/  STL [R1+0x60], R72 ;  /* 0x0000604801007387 */ /* 0x000fe20000100800 */
[--C-:B------:R-:W-:Y:S01]  /*0760*/  LOP3.LUT R62, R216, 0xa, R3.reuse, 0xfe, !PT ;  /* 0x0000000ad83e7812 */ /* 0x100fe200078efe03 */
[----:B------:R-:W-:Y:S01]  /*0770*/  IMAD.HI.U32 R9, R10, R13, RZ ;  /* 0x0000000d0a097227 */ /* 0x000fe200078e00ff */
[----:B------:R-:W-:Y:S01]  /*0780*/  LOP3.LUT R58, R216, 0xe, R3, 0xfe, !PT ;  /* 0x0000000ed83a7812 */ /* 0x000fe200078efe03 */
[----:B------:R1:W-:Y:S01]  /*0790*/  STL [R1+0x5c], R70 ;  /* 0x00005c4601007387 */ /* 0x0003e20000100800 */
[----:B------:R-:W-:Y:S01]  /*07a0*/  IABS R19, R62 ;  /* 0x0000003e00137213 */ /* 0x000fe20000000000 */
[----:B------:R-:W-:Y:S01]  /*07b0*/  IMAD R7, R14, R7, R17 ;  /* 0x000000070e077224 */ /* 0x000fe200078e0211 */
[----:B------:R-:W-:Y:S01]  /*07c0*/  IABS R14, R66 ;  /* 0x00000042000e7213 */ /* 0x000fe20000000000 */
[----:B------:R-:W-:Y:S01]  /*07d0*/  IMAD.MOV.U32 R17, RZ, RZ, R16 ;  /* 0x000000ffff117224 */ /* 0x000fe200078e0010 */
[----:B------:R-:W-:Y:S01]  /*07e0*/  IABS R23, R58 ;  /* 0x0000003a00177213 */ /* 0x000fe20000000000 */
[----:B------:R-:W-:Y:S01]  /*07f0*/  IMAD.MOV R11, RZ, RZ, -R11 ;  /* 0x000000ffff0b7224 */ /* 0x000fe200078e0a0b */
[C---:B------:R-:W-:Y:S01]  /*0800*/  LOP3.LUT R56, R216.reuse, 0x10, R3, 0xfe, !PT ;  /* 0x00000010d8387812 */ /* 0x040fe200078efe03 */
[----:B------:R-:W-:Y:S01]  /*0810*/  IMAD.MOV R9, RZ, RZ, -R9 ;  /* 0x000000ffff097224 */ /* 0x000fe200078e0a09 */
[----:B------:R-:W-:Y:S01]  /*0820*/  LOP3.LUT R54, R216, 0x12, R3, 0xfe, !PT ;  /* 0x00000012d8367812 */ /* 0x000fe200078efe03 */
[----:B------:R-:W-:Y:S01]  /*0830*/  IMAD.IADD R7, R12, 0x1, R7 ;  /* 0x000000010c077824 */ /* 0x000fe200078e0207 */
[----:B------:R-:W-:Y:S01]  /*0840*/  IABS R25, R56 ;  /* 0x0000003800197213 */ /* 0x000fe20000000000 */
[----:B------:R-:W-:Y:S01]  /*0850*/  IMAD.HI.U32 R12, R10, R17, RZ ;  /* 0x000000110a0c7227 */ /* 0x000fe200078e00ff */
[----:B------:R-:W-:Y:S01]  /*0860*/  LOP3.LUT R52, R216, 0x14, R3, 0xfe, !PT ;  /* 0x00000014d8347812 */ /* 0x000fe200078efe03 */
[----:B------:R-:W-:Y:S01]  /*0870*/  STL [R1+0x58], R66 ;  /* 0x0000584201007387 */ /* 0x000fe20000100800 */
[----:B------:R-:W-:Y:S01]  /*0880*/  IABS R27, R54 ;  /* 0x00000036001b7213 */ /* 0x000fe20000000000 */
[C---:B------:R-:W-:Y:S01]  /*0890*/  IMAD R11, R4.reuse, R11, R15 ;  /* 0x0000000b040b7224 */ /* 0x040fe200078e020f */
[----:B------:R-:W-:Y:S01]  /*08a0*/  IABS R29, R52 ;  /* 0x00000034001d7213 */ /* 0x000fe20000000000 */
[----:B------:R-:W-:Y:S01]  /*08b0*/  IMAD R9, R4, R9, R13 ;  /* 0x0000000904097224 */ /* 0x000fe200078e020d */
[--C-:B------:R-:W-:Y:S01]  /*08c0*/  LOP3.LUT R48, R216, 0x18, R3.reuse, 0xfe, !PT ;  /* 0x00000018d8307812 */ /* 0x100fe200078efe03 */
[----:B------:R-:W-:Y:S01]  /*08d0*/  IMAD.MOV.U32 R15, RZ, RZ, R14 ;  /* 0x000000ffff0f7224 */ /* 0x000fe200078e000e */
[----:B------:R-:W-:Y:S01]  /*08e0*/  IABS R14, R64 ;  /* 0x00000040000e7213 */ /* 0x000fe20000000000 */
[----:B------:R-:W-:Y:S01]  /*08f0*/  IMAD.MOV R13, RZ, RZ, -R12 ;  /* 0x000000ffff0d7224 */ /* 0x000fe200078e0a0c */
[----:B------:R-:W-:Y:S01]  /*0900*/  IABS R33, R48 ;  /* 0x0000003000217213 */ /* 0x000fe20000000000 */
[----:B------:R-:W-:Y:S01]  /*0910*/  IMAD.HI.U32 R12, R10, R15, RZ ;  /* 0x0000000f0a0c7227 */ /* 0x000fe200078e00ff */
[C-C-:B------:R-:W-:Y:S01]  /*0920*/  LOP3.LUT R46, R216.reuse, 0x1a, R3.reuse, 0xfe, !PT ;  /* 0x0000001ad82e7812 */ /* 0x140fe200078efe03 */
[----:B------:R-:W-:Y:S01]  /*0930*/  STL [R1+0x54], R64 ;  /* 0x0000544001007387 */ /* 0x000fe20000100800 */
[----:B------:R-:W-:Y:S01]  /*0940*/  LOP3.LUT R44, R216, 0x1c, R3, 0xfe, !PT ;  /* 0x0000001cd82c7812 */ /* 0x000fe200078efe03 */
[----:B------:R-:W-:Y:S01]  /*0950*/  IMAD R13, R4, R13, R17 ;  /* 0x0000000d040d7224 */ /* 0x000fe200078e0211 */
[----:B------:R-:W-:Y:S01]  /*0960*/  IABS R35, R46 ;  /* 0x0000002e00237213 */ /* 0x000fe20000000000 */
[----:B------:R-:W-:Y:S01]  /*0970*/  IMAD.MOV.U32 R17, RZ, RZ, R14 ;  /* 0x000000ffff117224 */ /* 0x000fe200078e000e */
[--C-:B------:R-:W-:Y:S01]  /*0980*/  LOP3.LUT R42, R216, 0x1e, R3.reuse, 0xfe, !PT ;  /* 0x0000001ed82a7812 */ /* 0x100fe200078efe03 */
[----:B------:R-:W-:Y:S01]  /*0990*/  IMAD.MOV R14, RZ, RZ, -R12 ;  /* 0x000000ffff0e7224 */ /* 0x000fe200078e0a0c */
[----:B------:R-:W-:Y:S01]  /*09a0*/  IABS R37, R44 ;  /* 0x0000002c00257213 */ /* 0x000fe20000000000 */
[----:B------:R-:W-:Y:S01]  /*09b0*/  IMAD.HI.U32 R12, R10, R17, RZ ;  /* 0x000000110a0c7227 */ /* 0x000fe200078e00ff */
[----:B------:R-:W-:Y:S01]  /*09c0*/  IABS R39, R42 ;  /* 0x0000002a00277213 */ /* 0x000fe20000000000 */
[----:B------:R-:W-:Y:S01]  /*09d0*/  STL [R1+0x50], R62 ;  /* 0x0000503e01007387 */ /* 0x000fe20000100800 */
[----:B------:R-:W-:Y:S01]  /*09e0*/  LOP3.LUT R38, R216, 0x22, R3, 0xfe, !PT ;  /* 0x00000022d8267812 */ /* 0x000fe200078efe03 */
[----:B------:R-:W-:Y:S01]  /*09f0*/  IMAD R15, R4, R14, R15 ;  /* 0x0000000e040f7224 */ /* 0x000fe200078e020f */
[----:B------:R-:W-:Y:S01]  /*0a00*/  LOP3.LUT R36, R216, 0x24, R3, 0xfe, !PT ;  /* 0x00000024d8247812 */ /* 0x000fe200078efe03 */
[----:B------:R-:W-:Y:S01]  /*0a10*/  IMAD.HI.U32 R14, R10, R19, RZ ;  /* 0x000000130a0e7227 */ /* 0x000fe200078e00ff */
[----:B------:R-:W-:-:S02]  /*0a20*/  IABS R43, R38 ;  /* 0x00000026002b7213 */ /* 0x000fc40000000000 */
[----:B------:R-:W-:Y:S01]  /*0a30*/  IABS R45, R36 ;  /* 0x00000024002d7213 */ /* 0x000fe20000000000 */
[----:B------:R-:W-:Y:S01]  /*0a40*/  IMAD.MOV R12, RZ, RZ, -R12 ;  /* 0x000000ffff0c7224 */ /* 0x000fe200078e0a0c */
[C-C-:B------:R-:W-:Y:S01]  /*0a50*/  LOP3.LUT R34, R216.reuse, 0x26, R3.reuse, 0xfe, !PT ;  /* 0x00000026d8227812 */ /* 0x140fe200078efe03 */
[----:B------:R-:W-:Y:S01]  /*0a60*/  IMAD.MOV R14, RZ, RZ, -R14 ;  /* 0x000000ffff0e7224 */ /* 0x000fe200078e0a0e */
[----:B------:R-:W-:Y:S01]  /*0a70*/  LOP3.LUT R32, R216, 0x28, R3, 0xfe, !PT ;  /* 0x00000028d8207812 */ /* 0x000fe200078efe03 */
[----:B------:R-:W-:Y:S01]  /*0a80*/  IMAD R17, R4, R12, R17 ;  /* 0x0000000c04117224 */ /* 0x000fe200078e0211 */
[----:B------:R-:W-:Y:S01]  /*0a90*/  IABS R47, R34 ;  /* 0x00000022002f7213 */ /* 0x000fe20000000000 */
[----:B------:R-:W-:Y:S01]  /*0aa0*/  IMAD.HI.U32 R12, R10, R23, RZ ;  /* 0x000000170a0c7227 */ /* 0x000fe200078e00ff */
[----:B------:R-:W-:Y:S02]  /*0ab0*/  IABS R49, R32 ;  /* 0x0000002000317213 */ /* 0x000fe40000000000 */
[----:B------:R-:W-:Y:S01]  /*0ac0*/  LOP3.LUT R28, R216, 0x2c, R3, 0xfe, !PT ;  /* 0x0000002cd81c7812 */ /* 0x000fe200078efe03 */
[----:B------:R-:W-:Y:S01]  /*0ad0*/  IMAD R19, R4, R14, R19 ;  /* 0x0000000e04137224 */ /* 0x000fe200078e0213 */
[----:B------:R-:W-:Y:S01]  /*0ae0*/  LOP3.LUT R26, R216, 0x2e, R3, 0xfe, !PT ;  /* 0x0000002ed81a7812 */ /* 0x000fe200078efe03 */
[----:B------:R-:W-:Y:S01]  /*0af0*/  IMAD.MOV R14, RZ, RZ, -R12 ;  /* 0x000000ffff0e7224 */ /* 0x000fe200078e0a0c */
[----:B------:R-:W-:Y:S01]  /*0b00*/  IABS R53, R28 ;  /* 0x0000001c00357213 */ /* 0x000fe20000000000 */
[----:B------:R-:W-:Y:S01]  /*0b10*/  IMAD.HI.U32 R12, R10, R25, RZ ;  /* 0x000000190a0c7227 */ /* 0x000fe200078e00ff */
[----:B------:R-:W-:-:S02]  /*0b20*/  IABS R55, R26 ;  /* 0x0000001a00377213 */ /* 0x000fc40000000000 */
[----:B------:R-:W-:Y:S01]  /*0b30*/  LOP3.LUT R24, R216, 0x30, R3, 0xfe, !PT ;  /* 0x00000030d8187812 */ /* 0x000fe200078efe03 */
[----:B------:R-:W-:Y:S01]  /*0b40*/  IMAD R23, R4, R14, R23 ;  /* 0x0000000e04177224 */ /* 0x000fe200078e0217 */
[--C-:B------:R-:W-:Y:S01]  /*0b50*/  LOP3.LUT R22, R216, 0x32, R3.reuse, 0xfe, !PT ;  /* 0x00000032d8167812 */ /* 0x100fe200078efe03 */
[----:B------:R-:W-:Y:S01]  /*0b60*/  IMAD.MOV R14, RZ, RZ, -R12 ;  /* 0x000000ffff0e7224 */ /* 0x000fe200078e0a0c */
[----:B------:R-:W-:Y:S01]  /*0b70*/  IABS R57, R24 ;  /* 0x0000001800397213 */ /* 0x000fe20000000000 */
[----:B------:R-:W-:Y:S01]  /*0b80*/  IMAD.HI.U32 R12, R10, R27, RZ ;  /* 0x0000001b0a0c7227 */ /* 0x000fe200078e00ff */
[----:B------:R-:W-:Y:S02]  /*0b90*/  IABS R59, R22 ;  /* 0x00000016003b7213 */ /* 0x000fe40000000000 */
[----:B------:R-:W-:Y:S01]  /*0ba0*/  LOP3.LUT R219, R216, 0x36, R3, 0xfe, !PT ;  /* 0x00000036d8db7812 */ /* 0x000fe200078efe03 */
[----:B------:R-:W-:Y:S01]  /*0bb0*/  IMAD R25, R4, R14, R25 ;  /* 0x0000000e04197224 */ /* 0x000fe200078e0219 */
[----:B------:R-:W-:Y:S01]  /*0bc0*/  LOP3.LUT R215, R216, 0x3e, R3, 0xfe, !PT ;  /* 0x0000003ed8d77812 */ /* 0x000fe200078efe03 */
[----:B------:R-:W-:Y:S01]  /*0bd0*/  IMAD.HI.U32 R14, R10, R29, RZ ;  /* 0x0000001d0a0e7227 */ /* 0x000fe200078e00ff */
[----:B------:R-:W-:-:S02]  /*0be0*/  IABS R63, R219 ;  /* 0x000000db003f7213 */ /* 0x000fc40000000000 */
[----:B------:R-:W-:Y:S01]  /*0bf0*/  IABS R69, R215 ;  /* 0x000000d700457213 */ /* 0x000fe20000000000 */
[----:B------:R-:W-:Y:S01]  /*0c00*/  IMAD.MOV R12, RZ, RZ, -R12 ;  /* 0x000000ffff0c7224 */ /* 0x000fe200078e0a0c */
[C---:B------:R-:W-:Y:S01]  /*0c10*/  ISETP.GT.U32.AND P0, PT, R4.reuse, R9, PT ;  /* 0x000000090400720c */ /* 0x040fe20003f04070 */
[----:B------:R-:W-:Y:S01]  /*0c20*/  IMAD.MOV R14, RZ, RZ, -R14 ;  /* 0x000000ffff0e7224 */ /* 0x000fe200078e0a0e */
[C---:B------:R-:W-:Y:S01]  /*0c30*/  ISETP.GT.U32.AND P1, PT, R4.reuse, R11, PT ;  /* 0x0000000b0400720c */ /* 0x040fe20003f24070 */
[----:B------:R-:W-:Y:S01]  /*0c40*/  IMAD R27, R4, R12, R27 ;  /* 0x0000000c041b7224 */ /* 0x000fe200078e021b */
[----:B------:R-:W-:Y:S01]  /*0c50*/  LOP3.LUT R60, R216, 0xc, R3, 0xfe, !PT ;  /* 0x0000000cd83c7812 */ /* 0x000fe200078efe03 */
[----:B------:R-:W-:Y:S01]  /*0c60*/  IMAD.HI.U32 R12, R10, R33, RZ ;  /* 0x000000210a0c7227 */ /* 0x000fe200078e00ff */
[C---:B------:R-:W-:Y:S02]  /*0c70*/  ISETP.GT.U32.AND P4, PT, R4.reuse, R13, PT ;  /* 0x0000000d0400720c */ /* 0x040fe40003f84070 */
[C---:B------:R-:W-:Y:S01]  /*0c80*/  ISETP.GT.U32.AND P3, PT, R4.reuse, R17, PT ;  /* 0x000000110400720c */ /* 0x040fe20003f64070 */
[C---:B------:R-:W-:Y:S01]  /*0c90*/  IMAD R29, R4.reuse, R14, R29 ;  /* 0x0000000e041d7224 */ /* 0x040fe200078e021d */
[----:B------:R-:W-:Y:S01]  /*0ca0*/  ISETP.GT.U32.AND P2, PT, R4, R15, PT ;  /* 0x0000000f0400720c */ /* 0x000fe20003f44070 */
        /* <DEDUP_REMOVED lines=16> */
[----:B------:R-:W-:Y:S01]  /*0db0*/  IMAD.HI.U32 R14, R10, R39, RZ ;  /* 0x000000270a0e7227 */ /* 0x000fe200078e00ff */
[----:B------:R-:W-:Y:S01]  /*0dc0*/  IABS R61, R252 ;  /* 0x000000fc003d7213 */ /* 0x000fe20000000000 */
[----:B------:R-:W-:Y:S01]  /*0dd0*/  STL [R1+0x44], R56 ;  /* 0x0000443801007387 */ /* 0x000fe20000100800 */
[C-C-:B------:R-:W-:Y:S01]  /*0de0*/  LOP3.LUT R218, R216.reuse, 0x38, R3.reuse, 0xfe, !PT ;  /* 0x00000038d8da7812 */ /* 0x140fe200078efe03 */
[----:B------:R-:W-:Y:S01]  /*0df0*/  IMAD.MOV R12, RZ, RZ, -R12 ;  /* 0x000000ffff0c7224 */ /* 0x000fe200078e0a0c */
[----:B------:R-:W-:Y:S01]  /*0e00*/  LOP3.LUT R217, R216, 0x3a, R3, 0xfe, !PT ;  /* 0x0000003ad8d97812 */ /* 0x000fe200078efe03 */
[----:B------:R-:W-:Y:S01]  /*0e10*/  IMAD.MOV R14, RZ, RZ, -R14 ;  /* 0x000000ffff0e7224 */ /* 0x000fe200078e0a0e */
[----:B------:R-:W-:Y:S01]  /*0e20*/  IABS R65, R218 ;  /* 0x000000da00417213 */ /* 0x000fe20000000000 */
[----:B------:R-:W-:Y:S01]  /*0e30*/  IMAD R37, R4, R12, R37 ;  /* 0x0000000c04257224 */ /* 0x000fe200078e0225 */
[----:B------:R-:W-:Y:S01]  /*0e40*/  IABS R67, R217 ;  /* 0x000000d900437213 */ /* 0x000fe20000000000 */
[----:B------:R-:W-:Y:S01]  /*0e50*/  IMAD.HI.U32 R12, R10, R43, RZ ;  /* 0x0000002b0a0c7227 */ /* 0x000fe200078e00ff */
[----:B------:R-:W-:Y:S01]  /*0e60*/  LOP3.LUT R216, R216, 0x3c, R3, 0xfe, !PT ;  /* 0x0000003cd8d87812 */ /* 0x000fe200078efe03 */
[----:B------:R-:W-:Y:S01]  /*0e70*/  STL [R1+0x40], R54 ;  /* 0x0000403601007387 */ /* 0x000fe20000100800 */
[C---:B------:R-:W-:Y:S01]  /*0e80*/  LOP3.LUT R214, R3.reuse, 0x18, RZ, 0xfc, !PT ;  /* 0x0000001803d67812 */ /* 0x040fe200078efcff */
[----:B------:R-:W-:Y:S01]  /*0e90*/  IMAD R39, R4, R14, R39 ;  /* 0x0000000e04277224 */ /* 0x000fe200078e0227 */
[----:B------:R-:W-:Y:S01]  /*0ea0*/  IABS R71, R216 ;  /* 0x000000d800477213 */ /* 0x000fe20000000000 */
[----:B------:R-:W-:Y:S01]  /*0eb0*/  IMAD.MOV R14, RZ, RZ, -R12 ;  /* 0x000000ffff0e7224 */ /* 0x000fe200078e0a0c */
[----:B------:R-:W-:Y:S01]  /*0ec0*/  STL [R1+0x3c], R52 ;  /* 0x00003c3401007387 */ /* 0x000fe20000100800 */
[----:B------:R-:W-:Y:S01]  /*0ed0*/  IMAD.HI.U32 R12, R10, R45, RZ ;  /* 0x0000002d0a0c7227 */ /* 0x000fe200078e00ff */
[----:B------:R-:W-:-:S02]  /*0ee0*/  LOP3.LUT R212, R3, 0x1c, RZ, 0xfc, !PT ;  /* 0x0000001c03d47812 */ /* 0x000fc400078efcff */
[----:B------:R-:W-:Y:S01]  /*0ef0*/  STL [R1+0x38], R50 ;  /* 0x0000383201007387 */ /* 0x000fe20000100800 */
[----:B------:R-:W-:Y:S01]  /*0f00*/  IMAD R43, R4, R14, R43 ;  /* 0x0000000e042b7224 */ /* 0x000fe200078e022b */
[C---:B------:R-:W-:Y:S01]  /*0f10*/  LOP3.LUT R182, R3.reuse, 0x20, RZ, 0xfc, !PT ;  /* 0x0000002003b67812 */ /* 0x040fe200078efcff */
[----:B------:R-:W-:Y:S01]  /*0f20*/  IMAD.MOV R14, RZ, RZ, -R12 ;  /* 0x000000ffff0e7224 */ /* 0x000fe200078e0a0c */
[----:B------:R-:W-:Y:S01]  /*0f30*/  STL [R1+0x34], R48 ;  /* 0x0000343001007387 */ /* 0x000fe20000100800 */
[----:B------:R-:W-:Y:S01]  /*0f40*/  IMAD.HI.U32 R12, R10, R47, RZ ;  /* 0x0000002f0a0c7227 */ /* 0x000fe200078e00ff */
[C---:B------:R-:W-:Y:S02]  /*0f50*/  LOP3.LUT R180, R3.reuse, 0x24, RZ, 0xfc, !PT ;  /* 0x0000002403b47812 */ /* 0x040fe400078efcff */
[----:B------:R-:W-:Y:S01]  /*0f60*/  STL [R1+0x30], R46 ;  /* 0x0000302e01007387 */ /* 0x000fe20000100800 */
[----:B------:R-:W-:Y:S01]  /*0f70*/  IMAD R45, R4, R14, R45 ;  /* 0x0000000e042d7224 */ /* 0x000fe200078e022d */
[C---:B------:R-:W-:Y:S01]  /*0f80*/  LOP3.LUT R178, R3.reuse, 0x28, RZ, 0xfc, !PT ;  /* 0x0000002803b27812 */ /* 0x040fe200078efcff */
[----:B------:R-:W-:Y:S01]  /*0f90*/  IMAD.HI.U32 R14, R10, R49, RZ ;  /* 0x000000310a0e7227 */ /* 0x000fe200078e00ff */
[----:B------:R-:W-:Y:S01]  /*0fa0*/  STL [R1+0x2c], R44 ;  /* 0x00002c2c01007387 */ /* 0x000fe20000100800 */
[----:B------:R-:W-:-:S02]  /*0fb0*/  LOP3.LUT R176, R3, 0x2c, RZ, 0xfc, !PT ;  /* 0x0000002c03b07812 */ /* 0x000fc400078efcff */
[----:B------:R-:W-:Y:S01]  /*0fc0*/  IMAD.MOV R12, RZ, RZ, -R12 ;  /* 0x000000ffff0c7224 */ /* 0x000fe200078e0a0c */
[----:B------:R-:W-:Y:S01]  /*0fd0*/  STL [R1+0x28], R42 ;  /* 0x0000282a01007387 */ /* 0x000fe20000100800 */
[----:B------:R-:W-:Y:S01]  /*0fe0*/  IMAD.MOV R14, RZ, RZ, -R14 ;  /* 0x000000ffff0e7224 */ /* 0x000fe200078e0a0e */
[C---:B------:R-:W-:Y:S01]  /*0ff0*/  LOP3.LUT R174, R3.reuse, 0x30, RZ, 0xfc, !PT ;  /* 0x0000003003ae7812 */ /* 0x040fe200078efcff */
[----:B------:R-:W-:Y:S01]  /*1000*/  IMAD R47, R4, R12, R47 ;  /* 0x0000000c042f7224 */ /* 0x000fe200078e022f */
[----:B------:R-:W-:Y:S01]  /*1010*/  STL [R1+0x24], R40 ;  /* 0x0000242801007387 */ /* 0x000fe20000100800 */
[----:B------:R-:W-:Y:S01]  /*1020*/  IMAD.HI.U32 R12, R10, R53, RZ ;  /* 0x000000350a0c7227 */ /* 0x000fe200078e00ff */
[C---:B------:R-:W-:Y:S02]  /*1030*/  LOP3.LUT R172, R3.reuse, 0x34, RZ, 0xfc, !PT ;  /* 0x0000003403ac7812 */ /* 0x040fe400078efcff */
[----:B------:R-:W-:Y:S01]  /*1040*/  STL [R1+0x20], R38 ;  /* 0x0000202601007387 */ /* 0x000fe20000100800 */
[----:B------:R-:W-:Y:S01]  /*1050*/  IMAD R49, R4, R14, R49 ;  /* 0x0000000e04317224 */ /* 0x000fe200078e0231 */
[C---:B------:R-:W-:Y:S01]  /*1060*/  LOP3.LUT R170, R3.reuse, 0x38, RZ, 0xfc, !PT ;  /* 0x0000003803aa7812 */ /* 0x040fe200078efcff */
        /* <DEDUP_REMOVED lines=8> */
[----:B------:R2:W-:Y:S01]  /*10f0*/  STL [R1+0x14], R32 ;  /* 0x0000142001007387 */ /* 0x0005e20000100800 */
[----:B------:R-:W-:Y:S01]  /*1100*/  IMAD.HI.U32 R12, R10, R57, RZ ;  /* 0x000000390a0c7227 */ /* 0x000fe200078e00ff */
[C---:B------:R-:W-:Y:S02]  /*1110*/  LOP3.LUT R79, R3.reuse, 0x6, RZ, 0xfc, !PT ;  /* 0x00000006034f7812 */ /* 0x040fe400078efcff */
[C---:B------:R-:W-:Y:S01]  /*1120*/  LOP3.LUT R78, R3.reuse, 0xa, RZ, 0xfc, !PT ;  /* 0x0000000a034e7812 */ /* 0x040fe200078efcff */
[----:B------:R-:W-:Y:S01]  /*1130*/  IMAD R55, R4, R14, R55 ;  /* 0x0000000e04377224 */ /* 0x000fe200078e0237 */
[C---:B------:R-:W-:Y:S01]  /*1140*/  LOP3.LUT R77, R3.reuse, 0xe, RZ, 0xfc, !PT ;  /* 0x0000000e034d7812 */ /* 0x040fe200078efcff */
[----:B------:R-:W-:Y:S01]  /*1150*/  IMAD.HI.U32 R14, R10, R59, RZ ;  /* 0x0000003b0a0e7227 */ /* 0x000fe200078e00ff */
[C---:B------:R-:W-:Y:S01]  /*1160*/  LOP3.LUT R74, R3.reuse, 0x4, RZ, 0xfc, !PT ;  /* 0x00000004034a7812 */ /* 0x040fe200078efcff */
[----:B------:R-:W-:Y:S01]  /*1170*/  STL [R1+0x10], R30 ;  /* 0x0000101e01007387 */ /* 0x000fe20000100800 */
[C---:B------:R-:W-:Y:S01]  /*1180*/  LOP3.LUT R76, R3.reuse, 0x12, RZ, 0xfc, !PT ;  /* 0x00000012034c7812 */ /* 0x040fe200078efcff */
[----:B------:R-:W-:Y:S01]  /*1190*/  IMAD.MOV R12, RZ, RZ, -R12 ;  /* 0x000000ffff0c7224 */ /* 0x000fe200078e0a0c */
[C---:B------:R-:W-:Y:S01]  /*11a0*/  LOP3.LUT R75, R3.reuse, 0x16, RZ, 0xfc, !PT ;  /* 0x00000016034b7812 */ /* 0x040fe200078efcff */
[----:B------:R-:W-:Y:S01]  /*11b0*/  IMAD.MOV R14, RZ, RZ, -R14 ;  /* 0x000000ffff0e7224 */ /* 0x000fe200078e0a0e */
[C---:B------:R-:W-:Y:S01]  /*11c0*/  LOP3.LUT R213, R3.reuse, 0x1a, RZ, 0xfc, !PT ;  /* 0x0000001a03d57812 */ /* 0x040fe200078efcff */
[----:B------:R-:W-:Y:S01]  /*11d0*/  IMAD R57, R4, R12, R57 ;  /* 0x0000000c04397224 */ /* 0x000fe200078e0239 */
[C---:B------:R-:W-:Y:S01]  /*11e0*/  LOP3.LUT R211, R3.reuse, 0x1e, RZ, 0xfc, !PT ;  /* 0x0000001e03d37812 */ /* 0x040fe200078efcff */
[----:B------:R-:W-:Y:S01]  /*11f0*/  IMAD.HI.U32 R12, R10, R63, RZ ;  /* 0x0000003f0a0c7227 */ /* 0x000fe200078e00ff */
[C---:B------:R-:W-:Y:S01]  /*1200*/  LOP3.LUT R181, R3.reuse, 0x22, RZ, 0xfc, !PT ;  /* 0x0000002203b57812 */ /* 0x040fe200078efcff */
[----:B------:R-:W-:Y:S01]  /*1210*/  STL [R1+0xc], R28 ;  /* 0x00000c1c01007387 */ /* 0x000fe20000100800 */
[C---:B------:R-:W-:Y:S01]  /*1220*/  LOP3.LUT R179, R3.reuse, 0x26, RZ, 0xfc, !PT ;  /* 0x0000002603b37812 */ /* 0x040fe200078efcff */
[----:B------:R-:W-:Y:S01]  /*1230*/  IMAD R59, R4, R14, R59 ;  /* 0x0000000e043b7224 */ /* 0x000fe200078e023b */
[C---:B------:R-:W-:Y:S01]  /*1240*/  LOP3.LUT R177, R3.reuse, 0x2a, RZ, 0xfc, !PT ;  /* 0x0000002a03b17812 */ /* 0x040fe200078efcff */
[----:B------:R-:W-:Y:S01]  /*1250*/  IMAD.MOV R14, RZ, RZ, -R12 ;  /* 0x000000ffff0e7224 */ /* 0x000fe200078e0a0c */
[----:B------:R-:W-:Y:S01]  /*1260*/  STL [R1+0x8], R26 ;  /* 0x0000081a01007387 */ /* 0x000fe20000100800 */
[----:B------:R-:W-:Y:S01]  /*1270*/  IMAD.HI.U32 R12, R10, R69, RZ ;  /* 0x000000450a0c7227 */ /* 0x000fe200078e00ff */
[----:B------:R-:W-:-:S02]  /*1280*/  LOP3.LUT R175, R3, 0x2e, RZ, 0xfc, !PT ;  /* 0x0000002e03af7812 */ /* 0x000fc400078efcff */
[----:B------:R-:W-:Y:S01]  /*1290*/  STL [R1+0x4], R24 ;  /* 0x0000041801007387 */ /* 0x000fe20000100800 */
[----:B------:R-:W-:Y:S01]  /*12a0*/  IMAD.MOV R12, RZ, RZ, -R12 ;  /* 0x000000ffff0c7224 */ /* 0x000fe200078e0a0c */
[----:B------:R-:W-:Y:S01]  /*12b0*/  LOP3.LUT R173, R3, 0x32, RZ, 0xfc, !PT ;  /* 0x0000003203ad7812 */ /* 0x000fe200078efcff */
[--C-:B------:R-:W-:Y:S01]  /*12c0*/  @!P0 IMAD.IADD R9, R9, 0x1, -R4.reuse ;  /* 0x0000000109098824 */ /* 0x100fe200078e0a04 */
[----:B------:R-:W-:Y:S01]  /*12d0*/  STL [R1], R22 ;  /* 0x0000001601007387 */ /* 0x000fe20000100800 */
[----:B------:R-:W-:Y:S01]  /*12e0*/  IMAD R69, R4, R12, R69 ;  /* 0x0000000c04457224 */ /* 0x000fe200078e0245 */
[C---:B------:R-:W-:Y:S01]  /*12f0*/  LOP3.LUT R171, R3.reuse, 0x36, RZ, 0xfc, !PT ;  /* 0x0000003603ab7812 */ /* 0x040fe200078efcff */
[----:B------:R-:W-:Y:S01]  /*1300*/  IMAD.HI.U32 R16, R10, R21, RZ ;  /* 0x000000150a107227 */ /* 0x000fe200078e00ff */
[----:B------:R-:W-:Y:S02]  /*1310*/  LOP3.LUT R168, R3, 0x3a, RZ, 0xfc, !PT ;  /* 0x0000003a03a87812 */ /* 0x000fe400078efcff */
[C---:B------:R-:W-:Y:S01]  /*1320*/  ISETP.GT.U32.AND P5, PT, R4.reuse, R69, PT ;  /* 0x000000450400720c */ /* 0x040fe20003fa4070 */
[----:B------:R-:W-:Y:S01]  /*1330*/  @!P1 IMAD.IADD R11, R11, 0x1, -R4 ;  /* 0x000000010b0b9824 */ /* 0x000fe200078e0a04 */
[C---:B------:R-:W-:Y:S01]  /*1340*/  ISETP.GT.U32.AND P1, PT, R4.reuse, R9, PT ;  /* 0x000000090400720c */ /* 0x040fe20003f24070 */
[----:B------:R-:W-:Y:S01]  /*1350*/  IMAD.MOV R16, RZ, RZ, -R16 ;  /* 0x000000ffff107224 */ /* 0x000fe200078e0a10 */
[----:B------:R-:W-:Y:S01]  /*1360*/  LOP3.LUT R167, R3, 0x3e, RZ, 0xfc, !PT ;  /* 0x0000003e03a77812 */ /* 0x000fe200078efcff */
[--C-:B------:R-:W-:Y:S01]  /*1370*/  @!P4 IMAD.IADD R13, R13, 0x1, -R4.reuse ;  /* 0x000000010d0dc824 */ /* 0x100fe200078e0a04 */
[----:B------:R-:W-:Y:S01]  /*1380*/  ISETP.GT.U32.AND P4, PT, R4, R19, PT ;  /* 0x000000130400720c */ /* 0x000fe20003f84070 */
[----:B------:R-:W-:-:S02]  /*1390*/  @!P3 IMAD.IADD R17, R17, 0x1, -R4 ;  /* 0x000000011111b824 */ /* 0x000fc400078e0a04 */
[--C-:B------:R-:W-:Y:S01]  /*13a0*/  @!P2 IMAD.IADD R15, R15, 0x1, -R4.reuse ;  /* 0x000000010f0fa824 */ /* 0x100fe200078e0a04 */
[C---:B------:R-:W-:Y:S01]  /*13b0*/  ISETP.GT.U32.AND P2, PT, R4.reuse, R11, PT ;  /* 0x0000000b0400720c */ /* 0x040fe20003f44070 */
[C---:B------:R-:W-:Y:S01]  /*13c0*/  IMAD R21, R4.reuse, R16, R21 ;  /* 0x0000001004157224 */ /* 0x040fe200078e0215 */
[C---:B------:R-:W-:Y:S01]  /*13d0*/  ISETP.GT.U32.AND P6, PT, R4.reuse, R13, PT ;  /* 0x0000000d0400720c */ /* 0x040fe20003fc4070 */
[----:B------:R-:W-:Y:S01]  /*13e0*/  @!P5 IMAD.IADD R69, R69, 0x1, -R4 ;  /* 0x000000014545d824 */ /* 0x000fe200078e0a04 */
[----:B------:R-:W-:Y:S01]  /*13f0*/  ISETP.GT.U32.AND P3, PT, R4, R17, PT ;  /* 0x000000110400720c */ /* 0x000fe20003f64070 */
[----:B------:R-:W-:Y:S01]  /*1400*/  IMAD.HI.U32 R16, R10, R31, RZ ;  /* 0x0000001f0a107227 */ /* 0x000fe200078e00ff */
[C---:B------:R-:W-:Y:S02]  /*1410*/  ISETP.GT.U32.AND P5, PT, R4.reuse, R15, PT ;  /* 0x0000000f0400720c */ /* 0x040fe40003fa4070 */
[----:B------:R-:W-:Y:S01]  /*1420*/  ISETP.GT.U32.AND P0, PT, R4, R69, PT ;  /* 0x000000450400720c */ /* 0x000fe20003f04070 */
[----:B------:R-:W-:-:S02]  /*1430*/  IMAD.MOV R16, RZ, RZ, -R16 ;  /* 0x000000ffff107224 */ /* 0x000fc400078e0a10 */
[--C-:B------:R-:W-:Y:S01]  /*1440*/  @!P1 IMAD.IADD R9, R9, 0x1, -R4.reuse ;  /* 0x0000000109099824 */ /* 0x100fe200078e0a04 */
[C---:B------:R-:W-:Y:S01]  /*1450*/  ISETP.GT.U32.AND P1, PT, R4.reuse, R23, PT ;  /* 0x000000170400720c */ /* 0x040fe20003f24070 */
[C---:B------:R-:W-:Y:S02]  /*1460*/  IMAD R31, R4.reuse, R16, R31 ;  /* 0x00000010041f7224 */ /* 0x040fe400078e021f */
[--C-:B------:R-:W-:Y:S01]  /*1470*/  @!P2 IMAD.IADD R11, R11, 0x1, -R4.reuse ;  /* 0x000000010b0ba824 */ /* 0x100fe200078e0a04 */
[C---:B------:R-:W-:Y:S01]  /*1480*/  ISETP.GT.U32.AND P2, PT, R4.reuse, R25, PT ;  /* 0x000000190400720c */ /* 0x040fe20003f44070 */
        /* <DEDUP_REMOVED lines=19> */
[----:B------:R-:W-:Y:S01]  /*15c0*/  ISETP.GT.U32.AND P0, PT, R4, R35, PT ;  /* 0x000000230400720c */ /* 0x000fe20003f04070 */
[----:B------:R-:W-:-:S02]  /*15d0*/  @!P5 IMAD.IADD R29, R29, 0x1, -R4 ;  /* 0x000000011d1dd824 */ /* 0x000fc400078e0a04 */
[----:B------:R-:W-:Y:S01]  /*15e0*/  IMAD.HI.U32 R16, R10, R41, RZ ;  /* 0x000000290a107227 */ /* 0x000fe200078e00ff */
[----:B------:R-:W-:-:S03]  /*15f0*/  ISETP.GT.U32.AND P5, PT, R4, R21, PT ;  /* 0x000000150400720c */ /* 0x000fc60003fa4070 */
[----:B------:R-:W-:Y:S01]  /*1600*/  @!P1 IMAD.IADD R37, R37, 0x1, -R4 ;  /* 0x0000000125259824 */ /* 0x000fe200078e0a04 */
[C---:B------:R-:W-:Y:S01]  /*1610*/  ISETP.GT.U32.AND P1, PT, R4.reuse, R29, PT ;  /* 0x0000001d0400720c */ /* 0x040fe20003f24070 */
[----:B------:R-:W-:Y:S02]  /*1620*/  IMAD.MOV R16, RZ, RZ, -R16 ;  /* 0x000000ffff107224 */ /* 0x000fe400078e0a10 */
[--C-:B------:R-:W-:Y:S01]  /*1630*/  @!P4 IMAD.IADD R33, R33, 0x1, -R4.reuse ;  /* 0x000000012121c824 */ /* 0x100fe200078e0a04 */
[C---:B------:R-:W-:Y:S01]  /*1640*/  ISETP.GT.U32.AND P4, PT, R4.reuse, R25, PT ;  /* 0x000000190400720c */ /* 0x040fe20003f84070 */
[--C-:B------:R-:W-:Y:S01]  /*1650*/  @!P0 IMAD.IADD R35, R35, 0x1, -R4.reuse ;  /* 0x0000000123238824 */ /* 0x100fe200078e0a04 */
[C---:B------:R-:W-:Y:S01]  /*1660*/  ISETP.GT.U32.AND P0, PT, R4.reuse, R27, PT ;  /* 0x0000001b0400720c */ /* 0x040fe20003f04070 */
[----:B------:R-:W-:Y:S01]  /*1670*/  @!P2 IMAD.IADD R39, R39, 0x1, -R4 ;  /* 0x000000012727a824 */ /* 0x000fe200078e0a04 */
[C---:B------:R-:W-:Y:S01]  /*1680*/  ISETP.GT.U32.AND P2, PT, R4.reuse, R31, PT ;  /* 0x0000001f0400720c */ /* 0x040fe20003f44070 */
[----:B------:R-:W-:-:S02]  /*1690*/  IMAD R41, R4, R16, R41 ;  /* 0x0000001004297224 */ /* 0x000fc400078e0229 */
[--C-:B------:R-:W-:Y:S01]  /*16a0*/  @!P3 IMAD.IADD R23, R23, 0x1, -R4.reuse ;  /* 0x000000011717b824 */ /* 0x100fe200078e0a04 */
[C---:B------:R-:W-:Y:S01]  /*16b0*/  ISETP.GT.U32.AND P3, PT, R4.reuse, R35, PT ;  /* 0x000000230400720c */ /* 0x040fe20003f64070 */
[--C-:B------:R-:W-:Y:S01]  /*16c0*/  @!P6 IMAD.IADD R19, R19, 0x1, -R4.reuse ;  /* 0x000000011313e824 */ /* 0x100fe200078e0a04 */
[C---:B------:R-:W-:Y:S01]  /*16d0*/  ISETP.GT.U32.AND P6, PT, R4.reuse, R33, PT ;  /* 0x000000210400720c */ /* 0x040fe20003fc4070 */
[----:B------:R-:W-:Y:S01]  /*16e0*/  @!P5 IMAD.IADD R21, R21, 0x1, -R4 ;  /* 0x000000011515d824 */ /* 0x000fe200078e0a04 */
[----:B------:R-:W-:Y:S01]  /*16f0*/  ISETP.GT.U32.AND P5, PT, R4, R37, PT ;  /* 0x000000250400720c */ /* 0x000fe20003fa4070 */
[----:B------:R-:W-:-:S04]  /*1700*/  IMAD.HI.U32 R16, R10, R51, RZ ;  /* 0x000000330a107227 */ /* 0x000fc800078e00ff */
[--C-:B------:R-:W-:Y:S01]  /*1710*/  @!P0 IMAD.IADD R27, R27, 0x1, -R4.reuse ;  /* 0x000000011b1b8824 */ /* 0x100fe200078e0a04 */
[C---:B------:R-:W-:Y:S01]  /*1720*/  ISETP.GT.U32.AND P0, PT, R4.reuse, R41, PT ;  /* 0x000000290400720c */ /* 0x040fe20003f04070 */
[----:B------:R-:W-:Y:S01]  /*1730*/  @!P1 IMAD.IADD R29, R29, 0x1, -R4 ;  /* 0x000000011d1d9824 */ /* 0x000fe200078e0a04 */
[C---:B------:R-:W-:Y:S01]  /*1740*/  ISETP.GT.U32.AND P1, PT, R4.reuse, R43, PT ;  /* 0x0000002b0400720c */ /* 0x040fe20003f24070 */
[----:B------:R-:W-:Y:S02]  /*1750*/  IMAD.MOV R16, RZ, RZ, -R16 ;  /* 0x000000ffff107224 */ /* 0x000fe400078e0a10 */
        /* <DEDUP_REMOVED lines=16> */
[--C-:B------:R-:W-:Y:S01]  /*1860*/  @!P3 IMAD.IADD R49, R49, 0x1, -R4.reuse ;  /* 0x000000013131b824 */ /* 0x100fe200078e0a04 */
[----:B------:R-:W-:Y:S01]  /*1870*/  ISETP.GT.U32.AND P3, PT, R4, R45, PT ;  /* 0x0000002d0400720c */ /* 0x000fe20003f64070 */
[--C-:B------:R-:W-:Y:S01]  /*1880*/  @!P6 IMAD.IADD R47, R47, 0x1, -R4.reuse ;  /* 0x000000012f2fe824 */ /* 0x100fe200078e0a04 */
[----:B------:R-:W-:Y:S01]  /*1890*/  ISETP.GT.AND P6, PT, R140, 0x3f, PT ;  /* 0x0000003f8c00780c */ /* 0x000fe20003fc4270 */
[--C-:B------:R-:W-:Y:S02]  /*18a0*/  @!P5 IMAD.IADD R51, R51, 0x1, -R4.reuse ;  /* 0x000000013333d824 */ /* 0x100fe400078e0a04 */
[--C-:B------:R-:W-:Y:S01]  /*18b0*/  @!P0 IMAD.IADD R53, R53, 0x1, -R4.reuse ;  /* 0x0000000135358824 */ /* 0x100fe200078e0a04 */
[C---:B------:R-:W-:Y:S01]  /*18c0*/  ISETP.GT.U32.AND P0, PT, R4.reuse, R49, PT ;  /* 0x000000310400720c */ /* 0x040fe20003f04070 */
[----:B------:R-:W-:Y:S01]  /*18d0*/  @!P1 IMAD.IADD R55, R55, 0x1, -R4 ;  /* 0x0000000137379824 */ /* 0x000fe200078e0a04 */
[C---:B------:R-:W-:Y:S01]  /*18e0*/  ISETP.GT.U32.AND P5, PT, R4.reuse, R47, PT ;  /* 0x0000002f0400720c */ /* 0x040fe20003fa4070 */
[----:B------:R-:W-:Y:S01]  /*18f0*/  IMAD.MOV R16, RZ, RZ, -R16 ;  /* 0x000000ffff107224 */ /* 0x000fe200078e0a10 */
[C---:B------:R-:W-:Y:S01]  /*1900*/  ISETP.GT.U32.AND P1, PT, R4.reuse, R51, PT ;  /* 0x000000330400720c */ /* 0x040fe20003f24070 */
[----:B------:R-:W-:Y:S01]  /*1910*/  @!P2 IMAD.IADD R43, R43, 0x1, -R4 ;  /* 0x000000012b2ba824 */ /* 0x000fe200078e0a04 */
[C---:B------:R-:W-:Y:S01]  /*1920*/  ISETP.GT.U32.AND P2, PT, R4.reuse, R53, PT ;  /* 0x000000350400720c */ /* 0x040fe20003f44070 */
[----:B------:R-:W-:Y:S01]  /*1930*/  IMAD R20, R7, 0x40, R68 ;  /* 0x0000004007147824 */ /* 0x000fe200078e0244 */
[----:B------:R-:W-:Y:S01]  /*1940*/  SEL R235, RZ, 0x4, !P6 ;  /* 0x00000004ffeb7807 */ /* 0x000fe20007000000 */
[----:B------:R-:W-:-:S02]  /*1950*/  IMAD R61, R4, R16, R61 ;  /* 0x00000010043d7224 */ /* 0x000fc400078e023d */
[----:B------:R-:W-:Y:S01]  /*1960*/  IMAD.HI.U32 R7, R10, R65, RZ ;  /* 0x000000410a077227 */ /* 0x000fe200078e00ff */
[----:B------:R3:W-:Y:S03]  /*1970*/  STL [R1+0x68], R20 ;  /* 0x0000681401007387 */ /* 0x0007e60000100800 */
[C---:B------:R-:W-:Y:S01]  /*1980*/  IMAD R63, R4.reuse, R14, R63 ;  /* 0x0000000e043f7224 */ /* 0x040fe200078e023f */
[----:B------:R-:W-:Y:S01]  /*1990*/  IABS R14, R20 ;  /* 0x00000014000e7213 */ /* 0x000fe20000000000 */
[----:B------:R-:W-:Y:S02]  /*19a0*/  IMAD.MOV R7, RZ, RZ, -R7 ;  /* 0x000000ffff077224 */ /* 0x000fe400078e0a07 */
        /* <DEDUP_REMOVED lines=13> */
[--C-:B------:R-:W-:Y:S02]  /*1a80*/  @!P0 IMAD.IADD R61, R61, 0x1, -R4.reuse ;  /* 0x000000013d3d8824 */ /* 0x100fe400078e0a04 */
[----:B------:R-:W-:-:S02]  /*1a90*/  @!P5 IMAD.IADD R59, R59, 0x1, -R4 ;  /* 0x000000013b3bd824 */ /* 0x000fc400078e0a04 */
[----:B------:R-:W-:-:S03]  /*1aa0*/  IMAD.HI.U32 R12, R10, R67, RZ ;  /* 0x000000430a0c7227 */ /* 0x000fc600078e00ff */
[C---:B------:R-:W-:Y:S01]  /*1ab0*/  ISETP.GT.U32.AND P0, PT, R4.reuse, R59, PT ;  /* 0x0000003b0400720c */ /* 0x040fe20003f04070 */
[--C-:B------:R-:W-:Y:S01]  /*1ac0*/  @!P1 IMAD.IADD R63, R63, 0x1, -R4.reuse ;  /* 0x000000013f3f9824 */ /* 0x100fe200078e0a04 */
[C---:B------:R-:W-:Y:S01]  /*1ad0*/  ISETP.GT.U32.AND P1, PT, R4.reuse, R61, PT ;  /* 0x0000003d0400720c */ /* 0x040fe20003f24070 */
[--C-:B------:R-:W-:Y:S01]  /*1ae0*/  @!P4 IMAD.IADD R39, R39, 0x1, -R4.reuse ;  /* 0x000000012727c824 */ /* 0x100fe200078e0a04 */
[C---:B------:R-:W-:Y:S01]  /*1af0*/  ISETP.GT.U32.AND P4, PT, R4.reuse, R41, PT ;  /* 0x000000290400720c */ /* 0x040fe20003f84070 */
[----:B------:R-:W-:Y:S01]  /*1b00*/  @!P2 IMAD.IADD R7, R7, 0x1, -R4 ;  /* 0x000000010707a824 */ /* 0x000fe200078e0a04 */
[C---:B------:R-:W-:Y:S01]  /*1b10*/  ISETP.GT.U32.AND P2, PT, R4.reuse, R63, PT ;  /* 0x0000003f0400720c */ /* 0x040fe20003f44070 */
[----:B------:R-:W-:Y:S02]  /*1b20*/  IMAD.MOV R12, RZ, RZ, -R12 ;  /* 0x000000ffff0c7224 */ /* 0x000fe400078e0a0c */
[----:B------:R-:W-:Y:S02]  /*1b30*/  @!P3 IMAD.IADD R57, R57, 0x1, -R4 ;  /* 0x000000013939b824 */ /* 0x000fe400078e0a04 */
[----:B------:R-:W-:-:S02]  /*1b40*/  IMAD R65, R4, R12, R67 ;  /* 0x0000000c04417224 */ /* 0x000fc400078e0243 */
[--C-:B------:R-:W-:Y:S01]  /*1b50*/  @!P0 IMAD.IADD R59, R59, 0x1, -R4.reuse ;  /* 0x000000013b3b8824 */ /* 0x100fe200078e0a04 */
[----:B------:R-:W-:Y:S01]  /*1b60*/  ISETP.GE.AND P0, PT, R70, RZ, PT ;  /* 0x000000ff4600720c */ /* 0x000fe20003f06270 */
[--C-:B------:R-:W-:Y:S01]  /*1b70*/  @!P1 IMAD.IADD R61, R61, 0x1, -R4.reuse ;  /* 0x000000013d3d9824 */ /* 0x100fe200078e0a04 */
[----:B------:R-:W-:Y:S01]  /*1b80*/  ISETP.GE.AND P1, PT, R66, RZ, PT ;  /* 0x000000ff4200720c */ /* 0x000fe20003f26270 */
[--C-:B------:R-:W-:Y:S01]  /*1b90*/  @!P4 IMAD.IADD R41, R41, 0x1, -R4.reuse ;  /* 0x000000012929c824 */ /* 0x100fe200078e0a04 */
[----:B------:R-:W-:Y:S01]  /*1ba0*/  ISETP.GT.U32.AND P4, PT, R4, R55, PT ;  /* 0x000000370400720c */ /* 0x000fe20003f84070 */
[----:B------:R-:W-:Y:S01]  /*1bb0*/  @!P2 IMAD.IADD R63, R63, 0x1, -R4 ;  /* 0x000000013f3fa824 */ /* 0x000fe200078e0a04 */
[----:B------:R-:W-:Y:S01]  /*1bc0*/  ISETP.GE.AND P2, PT, R64, RZ, PT ;  /* 0x000000ff4000720c */ /* 0x000fe20003f46270 */
[----:B------:R-:W-:Y:S01]  /*1bd0*/  IMAD R209, R3, c[0x0][0x188], RZ ;  /* 0x0000620003d17a24 */ /* 0x000fe200078e02ff */
[----:B------:R-:W-:Y:S01]  /*1be0*/  ISETP.GT.U32.AND P3, PT, R4, R65, PT ;  /* 0x000000410400720c */ /* 0x000fe20003f64070 */
[----:B------:R-:W-:Y:S01]  /*1bf0*/  IMAD.HI.U32 R8, R8, R14, RZ ;  /* 0x0000000e08087227 */ /* 0x000fe200078e00ff */
[----:B------:R-:W-:-:S02]  /*1c00*/  ISETP.GT.U32.AND P5, PT, R4, R57, PT ;  /* 0x000000390400720c */ /* 0x000fc40003fa4070 */
[----:B-1----:R-:W-:Y:S01]  /*1c10*/  LOP3.LUT R70, R3, 0x14, RZ, 0xfc, !PT ;  /* 0x0000001403467812 */ /* 0x002fe200078efcff */
[----:B------:R-:W-:Y:S01]  /*1c20*/  @!P0 IMAD.MOV R13, RZ, RZ, -R13 ;  /* 0x000000ffff0d8224 */ /* 0x000fe200078e0a0d */
[----:B------:R-:W-:Y:S01]  /*1c30*/  ISETP.GE.AND P0, PT, R58, RZ, PT ;  /* 0x000000ff3a00720c */ /* 0x000fe20003f06270 */
[----:B------:R-:W-:Y:S01]  /*1c40*/  @!P1 IMAD.MOV R15, RZ, RZ, -R15 ;  /* 0x000000ffff0f9224 */ /* 0x000fe200078e0a0f */
[----:B------:R-:W-:Y:S01]  /*1c50*/  ISETP.GE.AND P1, PT, R56, RZ, PT ;  /* 0x000000ff3800720c */ /* 0x000fe20003f26270 */
[--C-:B------:R-:W-:Y:S01]  /*1c60*/  @!P4 IMAD.IADD R55, R55, 0x1, -R4.reuse ;  /* 0x000000013737c824 */ /* 0x100fe200078e0a04 */
[----:B------:R-:W-:Y:S01]  /*1c70*/  ISETP.GE.AND P4, PT, R3, c[0x0][0x180], PT ;  /* 0x0000600003007a0c */ /* 0x000fe20003f86270 */
[----:B------:R-:W-:Y:S01]  /*1c80*/  @!P2 IMAD.MOV R17, RZ, RZ, -R17 ;  /* 0x000000ffff11a224 */ /* 0x000fe200078e0a11 */
[----:B------:R-:W-:Y:S01]  /*1c90*/  ISETP.GE.AND P2, PT, R54, RZ, PT ;  /* 0x000000ff3600720c */ /* 0x000fe20003f46270 */
[----:B------:R-:W-:Y:S01]  /*1ca0*/  @!P3 IMAD.IADD R65, R65, 0x1, -R4 ;  /* 0x000000014141b824 */ /* 0x000fe200078e0a04 */
[----:B------:R-:W-:Y:S01]  /*1cb0*/  SEL R136, R235, RZ, !P4 ;  /* 0x000000ffeb887207 */ /* 0x000fe20006000000 */
[----:B------:R-:W-:Y:S01]  /*1cc0*/  IMAD R208, R221, 0x2, R209 ;  /* 0x00000002ddd07824 */ /* 0x000fe200078e02d1 */
[----:B------:R-:W-:Y:S01]  /*1cd0*/  ISETP.GE.AND P3, PT, R73, RZ, PT ;  /* 0x000000ff4900720c */ /* 0x000fe20003f66270 */
[----:B------:R-:W-:Y:S01]  /*1ce0*/  IMAD.HI.U32 R10, R10, R71, RZ ;  /* 0x000000470a0a7227 */ /* 0x000fe200078e00ff */
[----:B------:R-:W-:-:S02]  /*1cf0*/  ISETP.GE.AND P4, PT, R72, RZ, PT ;  /* 0x000000ff4800720c */ /* 0x000fc40003f86270 */
[----:B------:R-:W-:Y:S01]  /*1d00*/  LOP3.LUT R72, R3, 0xc, RZ, 0xfc, !PT ;  /* 0x0000000c03487812 */ /* 0x000fe200078efcff */
[----:B------:R-:W-:Y:S01]  /*1d10*/  @!P1 IMAD.MOV R25, RZ, RZ, -R25 ;  /* 0x000000ffff199224 */ /* 0x000fe200078e0a19 */
[----:B------:R-:W-:Y:S01]  /*1d20*/  ISETP.GE.AND P1, PT, R46, RZ, PT ;  /* 0x000000ff2e00720c */ /* 0x000fe20003f26270 */
[----:B------:R-:W-:Y:S01]  /*1d30*/  @!P0 IMAD.MOV R23, RZ, RZ, -R23 ;  /* 0x000000ffff178224 */ /* 0x000fe200078e0a17 */
[----:B------:R-:W-:Y:S01]  /*1d40*/  ISETP.GE.AND P0, PT, R48, RZ, PT ;  /* 0x000000ff3000720c */ /* 0x000fe20003f06270 */
[----:B------:R-:W-:Y:S01]  /*1d50*/  @!P2 IMAD.MOV R27, RZ, RZ, -R27 ;  /* 0x000000ffff1ba224 */ /* 0x000fe200078e0a1b */
[----:B------:R-:W-:Y:S01]  /*1d60*/  ISETP.GE.AND P2, PT, R44, RZ, PT ;  /* 0x000000ff2c00720c */ /* 0x000fe20003f46270 */
[----:B------:R-:W-:Y:S01]  /*1d70*/  IMAD R207, R221, 0x2, R208 ;  /* 0x00000002ddcf7824 */ /* 0x000fe200078e02d0 */
[----:B------:R-:W-:Y:S01]  /*1d80*/  LOP3.LUT R73, R3, 0x8, RZ, 0xfc, !PT ;  /* 0x0000000803497812 */ /* 0x000fe200078efcff */
[----:B------:R-:W-:Y:S01]  /*1d90*/  @!P3 IMAD.MOV R9, RZ, RZ, -R9 ;  /* 0x000000ffff09b224 */ /* 0x000fe200078e0a09 */
[----:B------:R-:W-:Y:S01]  /*1da0*/  ISETP.GE.AND P3, PT, R62, RZ, PT ;  /* 0x000000ff3e00720c */ /* 0x000fe20003f66270 */
[----:B------:R-:W-:Y:S01]  /*1db0*/  @!P4 IMAD.MOV R11, RZ, RZ, -R11 ;  /* 0x000000ffff0bc224 */ /* 0x000fe200078e0a0b */
[----:B------:R-:W-:Y:S01]  /*1dc0*/  ISETP.GE.AND P4, PT, R60, RZ, PT ;  /* 0x000000ff3c00720c */ /* 0x000fe20003f86270 */
[----:B------:R-:W-:-:S02]  /*1dd0*/  IMAD R206, R221, 0x2, R207 ;  /* 0x00000002ddce7824 */ /* 0x000fc400078e02cf */
[----:B------:R-:W-:Y:S01]  /*1de0*/  @!P1 IMAD.MOV R35, RZ, RZ, -R35 ;  /* 0x000000ffff239224 */ /* 0x000fe200078e0a23 */
[----:B------:R-:W-:Y:S01]  /*1df0*/  ISETP.GE.AND P1, PT, R36, RZ, PT ;  /* 0x000000ff2400720c */ /* 0x000fe20003f26270 */
[----:B------:R-:W-:Y:S01]  /*1e00*/  @!P0 IMAD.MOV R33, RZ, RZ, -R33 ;  /* 0x000000ffff218224 */ /* 0x000fe200078e0a21 */
[----:B------:R-:W-:Y:S01]  /*1e10*/  ISETP.GE.AND P0, PT, R38, RZ, PT ;  /* 0x000000ff2600720c */ /* 0x000fe20003f06270 */
[----:B------:R-:W-:Y:S01]  /*1e20*/  @!P2 IMAD.MOV R37, RZ, RZ, -R37 ;  /* 0x000000ffff25a224 */ /* 0x000fe200078e0a25 */
[----:B------:R-:W-:Y:S01]  /*1e30*/  ISETP.GE.AND P2, PT, R34, RZ, PT ;  /* 0x000000ff2200720c */ /* 0x000fe20003f46270 */
[----:B------:R-:W-:Y:S02]  /*1e40*/  IMAD R205, R221, 0x2, R206 ;  /* 0x00000002ddcd7824 */ /* 0x000fe400078e02ce */
[----:B------:R-:W-:Y:S01]  /*1e50*/  @!P3 IMAD.MOV R19, RZ, RZ, -R19 ;  /* 0x000000ffff13b224 */ /* 0x000fe200078e0a13 */
[----:B------:R-:W-:Y:S01]  /*1e60*/  ISETP.GE.AND P3, PT, R52, RZ, PT ;  /* 0x000000ff3400720c */ /* 0x000fe20003f66270 */
[----:B------:R-:W-:Y:S01]  /*1e70*/  @!P4 IMAD.MOV R21, RZ, RZ, -R21 ;  /* 0x000000ffff15c224 */ /* 0x000fe200078e0a15 */
[----:B------:R-:W-:Y:S01]  /*1e80*/  ISETP.GE.AND P4, PT, R50, RZ, PT ;  /* 0x000000ff3200720c */ /* 0x000fe20003f86270 */
[----:B------:R-:W-:-:S02]  /*1e90*/  IMAD.MOV R8, RZ, RZ, -R8 ;  /* 0x000000ffff087224 */ /* 0x000fc400078e0a08 */
[----:B------:R-:W-:Y:S01]  /*1ea0*/  @!P1 IMAD.MOV R45, RZ, RZ, -R45 ;  /* 0x000000ffff2d9224 */ /* 0x000fe200078e0a2d */
[----:B------:R-:W-:Y:S01]  /*1eb0*/  ISETP.GE.AND P1, PT, R26, RZ, PT ;  /* 0x000000ff1a00720c */ /* 0x000fe20003f26270 */
[----:B------:R-:W-:Y:S01]  /*1ec0*/  @!P0 IMAD.MOV R43, RZ, RZ, -R43 ;  /* 0x000000ffff2b8224 */ /* 0x000fe200078e0a2b */
[----:B------:R-:W-:Y:S01]  /*1ed0*/  ISETP.GE.AND P0, PT, R28, RZ, PT ;  /* 0x000000ff1c00720c */ /* 0x000fe20003f06270 */
[----:B------:R-:W-:Y:S01]  /*1ee0*/  @!P2 IMAD.MOV R47, RZ, RZ, -R47 ;  /* 0x000000ffff2fa224 */ /* 0x000fe200078e0a2f */
[----:B------:R-:W-:Y:S01]  /*1ef0*/  ISETP.GE.AND P2, PT, R24, RZ, PT ;  /* 0x000000ff1800720c */ /* 0x000fe20003f46270 */
[----:B------:R-:W-:Y:S02]  /*1f00*/  IMAD.MOV R10, RZ, RZ, -R10 ;  /* 0x000000ffff0a7224 */ /* 0x000fe400078e0a0a */
[----:B------:R-:W-:Y:S01]  /*1f10*/  @!P3 IMAD.MOV R29, RZ, RZ, -R29 ;  /* 0x000000ffff1db224 */ /* 0x000fe200078e0a1d */
[----:B------:R-:W-:Y:S01]  /*1f20*/  ISETP.GE.AND P3, PT, R42, RZ, PT ;  /* 0x000000ff2a00720c */ /* 0x000fe20003f66270 */
[----:B------:R-:W-:Y:S01]  /*1f30*/  @!P4 IMAD.MOV R31, RZ, RZ, -R31 ;  /* 0x000000ffff1fc224 */ /* 0x000fe200078e0a1f */
[----:B------:R-:W-:Y:S01]  /*1f40*/  ISETP.GE.AND P4, PT, R40, RZ, PT ;  /* 0x000000ff2800720c */ /* 0x000fe20003f86270 */
[----:B------:R-:W-:-:S02]  /*1f50*/  IMAD R204, R221, 0x2, R205 ;  /* 0x00000002ddcc7824 */ /* 0x000fc400078e02cd */
[----:B------:R-:W-:Y:S02]  /*1f60*/  IMAD R8, R5, R8, R14 ;  /* 0x0000000805087224 */ /* 0x000fe400078e020e */
[C---:B------:R-:W-:Y:S01]  /*1f70*/  IMAD R67, R4.reuse, R10, R71 ;  /* 0x0000000a04437224 */ /* 0x040fe200078e0247 */
[----:B------:R-:W-:Y:S01]  /*1f80*/  LOP3.LUT R71, R3, 0x10, RZ, 0xfc, !PT ;  /* 0x0000001003477812 */ /* 0x000fe200078efcff */
[----:B------:R-:W-:Y:S02]  /*1f90*/  IMAD R203, R221, 0x2, R204 ;  /* 0x00000002ddcb7824 */ /* 0x000fe400078e02cc */
[----:B------:R-:W-:Y:S02]  /*1fa0*/  @!P5 IMAD.IADD R57, R57, 0x1, -R4 ;  /* 0x000000013939d824 */ /* 0x000fe400078e0a04 */
[----:B------:R-:W-:Y:S01]  /*1fb0*/  @!P1 IMAD.MOV R55, RZ, RZ, -R55 ;  /* 0x000000ffff379224 */ /* 0x000fe200078e0a37 */
[----:B------:R-:W-:Y:S01]  /*1fc0*/  ISETP.GT.U32.AND P1, PT, R5, R8, PT ;  /* 0x000000080500720c */ /* 0x000fe20003f24070 */
[----:B------:R-:W-:Y:S01]  /*1fd0*/  @!P0 IMAD.MOV R53, RZ, RZ, -R53 ;  /* 0x000000ffff358224 */ /* 0x000fe200078e0a35 */
[----:B------:R-:W-:Y:S01]  /*1fe0*/  ISETP.GT.U32.AND P0, PT, R4, R67, PT ;  /* 0x000000430400720c */ /* 0x000fe20003f04070 */
[----:B------:R-:W-:-:S02]  /*1ff0*/  IMAD R202, R221, 0x2, R203 ;  /* 0x00000002ddca7824 */ /* 0x000fc400078e02cb */
[----:B------:R-:W-:Y:S01]  /*2000*/  @!P2 IMAD.MOV R57, RZ, RZ, -R57 ;  /* 0x000000ffff39a224 */ /* 0x000fe200078e0a39 */
[----:B------:R-:W-:Y:S01]  /*2010*/  ISETP.GE.AND P2, PT, R22, RZ, PT ;  /* 0x000000ff1600720c */ /* 0x000fe20003f46270 */
[----:B------:R-:W-:Y:S01]  /*2020*/  @!P3 IMAD.MOV R39, RZ, RZ, -R39 ;  /* 0x000000ffff27b224 */ /* 0x000fe200078e0a27 */
[----:B------:R-:W-:Y:S01]  /*2030*/  ISETP.GE.AND P3, PT, R32, RZ, PT ;  /* 0x000000ff2000720c */ /* 0x000fe20003f66270 */
[----:B------:R-:W-:Y:S01]  /*2040*/  @!P4 IMAD.MOV R41, RZ, RZ, -R41 ;  /* 0x000000ffff29c224 */ /* 0x000fe200078e0a29 */
[----:B------:R-:W-:Y:S01]  /*2050*/  ISETP.GE.AND P4, PT, R30, RZ, PT ;  /* 0x000000ff1e00720c */ /* 0x000fe20003f86270 */
[C---:B------:R-:W-:Y:S02]  /*2060*/  IMAD R201, R221.reuse, 0x2, R202 ;  /* 0x00000002ddc97824 */ /* 0x040fe400078e02ca */
[----:B------:R-:W-:Y:S02]  /*2070*/  @!P1 IMAD.IADD R8, R8, 0x1, -R5 ;  /* 0x0000000108089824 */ /* 0x000fe400078e0a05 */
[----:B------:R-:W-:-:S02]  /*2080*/  IMAD R200, R221, 0x2, R201 ;  /* 0x00000002ddc87824 */ /* 0x000fc400078e02c9 */
[----:B------:R-:W-:Y:S01]  /*2090*/  @!P0 IMAD.IADD R67, R67, 0x1, -R4 ;  /* 0x0000000143438824 */ /* 0x000fe200078e0a04 */
[----:B------:R-:W-:Y:S01]  /*20a0*/  ISETP.GE.AND P0, PT, R219, RZ, PT ;  /* 0x000000ffdb00720c */ /* 0x000fe20003f06270 */
[----:B------:R-:W-:Y:S02]  /*20b0*/  IMAD R199, R221, 0x2, R200 ;  /* 0x00000002ddc77824 */ /* 0x000fe400078e02c8 */
[----:B------:R-:W-:Y:S01]  /*20c0*/  @!P2 IMAD.MOV R59, RZ, RZ, -R59 ;  /* 0x000000ffff3ba224 */ /* 0x000fe200078e0a3b */
[----:B------:R-:W-:Y:S01]  /*20d0*/  ISETP.GT.U32.AND P2, PT, R5, R8, PT ;  /* 0x000000080500720c */ /* 0x000fe20003f44070 */
[C---:B------:R-:W-:Y:S01]  /*20e0*/  IMAD R6, R221.reuse, 0x2, R199 ;  /* 0x00000002dd067824 */ /* 0x040fe200078e02c7 */
[C---:B------:R-:W-:Y:S01]  /*20f0*/  ISETP.GT.U32.AND P1, PT, R4.reuse, R67, PT ;  /* 0x000000430400720c */ /* 0x040fe20003f24070 */
[----:B------:R-:W-:Y:S01]  /*2100*/  @!P3 IMAD.MOV R49, RZ, RZ, -R49 ;  /* 0x000000ffff31b224 */ /* 0x000fe200078e0a31 */
[C---:B------:R-:W-:Y:S01]  /*2110*/  ISETP.GT.U32.AND P3, PT, R4.reuse, R7, PT ;  /* 0x000000070400720c */ /* 0x040fe20003f64070 */
[----:B------:R-:W-:Y:S01]  /*2120*/  @!P4 IMAD.MOV R51, RZ, RZ, -R51 ;  /* 0x000000ffff33c224 */ /* 0x000fe200078e0a33 */
[----:B------:R-:W-:Y:S01]  /*2130*/  ISETP.GT.U32.AND P4, PT, R4, R65, PT ;  /* 0x000000410400720c */ /* 0x000fe20003f84070 */
[----:B------:R-:W-:-:S02]  /*2140*/  IMAD R10, R221, 0x2, R6 ;  /* 0x00000002dd0a7824 */ /* 0x000fc400078e0206 */
[----:B------:R-:W-:Y:S01]  /*2150*/  @!P0 IMAD.MOV R63, RZ, RZ, -R63 ;  /* 0x000000ffff3f8224 */ /* 0x000fe200078e0a3f */
[----:B------:R-:W-:Y:S01]  /*2160*/  ISETP.GE.AND P0, PT, R217, RZ, PT ;  /* 0x000000ffd900720c */ /* 0x000fe20003f06270 */
[C---:B------:R-:W-:Y:S02]  /*2170*/  IMAD R12, R221.reuse, 0x2, R10 ;  /* 0x00000002dd0c7824 */ /* 0x040fe400078e020a */
[----:B------:R-:W-:Y:S01]  /*2180*/  @!P2 IMAD.IADD R8, R8, 0x1, -R5 ;  /* 0x000000010808a824 */ /* 0x000fe200078e0a05 */
[----:B------:R-:W-:Y:S01]  /*2190*/  ISETP.GE.AND P2, PT, R216, RZ, PT ;  /* 0x000000ffd800720c */ /* 0x000fe20003f46270 */
[----:B------:R-:W-:Y:S02]  /*21a0*/  IMAD R14, R221, 0x2, R12 ;  /* 0x00000002dd0e7824 */ /* 0x000fe400078e020c */
[--C-:B------:R-:W-:Y:S01]  /*21b0*/  @!P1 IMAD.IADD R67, R67, 0x1, -R4.reuse ;  /* 0x0000000143439824 */ /* 0x100fe200078e0a04 */
[----:B------:R-:W-:Y:S01]  /*21c0*/  ISETP.GE.AND P1, PT, R215, RZ, PT ;  /* 0x000000ffd700720c */ /* 0x000fe20003f26270 */
[--C-:B------:R-:W-:Y:S01]  /*21d0*/  @!P3 IMAD.IADD R7, R7, 0x1, -R4.reuse ;  /* 0x000000010707b824 */ /* 0x100fe200078e0a04 */
[----:B------:R-:W-:Y:S01]  /*21e0*/  ISETP.GE.AND P3, PT, R74, c[0x0][0x180], PT ;  /* 0x000060004a007a0c */ /* 0x000fe20003f66270 */
[----:B------:R-:W-:Y:S01]  /*21f0*/  @!P4 IMAD.IADD R65, R65, 0x1, -R4 ;  /* 0x000000014141c824 */ /* 0x000fe200078e0a04 */
[----:B------:R-:W-:Y:S01]  /*2200*/  ISETP.GE.AND P4, PT, R252, RZ, PT ;  /* 0x000000fffc00720c */ /* 0x000fe20003f86270 */
[----:B------:R-:W-:Y:S01]  /*2210*/  IMAD R4, R221, 0x2, R14 ;  /* 0x00000002dd047824 */ /* 0x000fe200078e020e */
[----:B------:R-:W-:Y:S01]  /*2220*/  SEL R237, R235, RZ, !P3 ;  /* 0x000000ffebed7207 */ /* 0x000fe20005800000 */
[----:B------:R-:W-:Y:S01]  /*2230*/  IMAD.MOV.U32 R210, RZ, RZ, R8 ;  /* 0x000000ffffd27224 */ /* 0x000fe200078e0008 */
[----:B------:R-:W-:Y:S01]  /*2240*/  ISETP.GE.AND P3, PT, R218, RZ, PT ;  /* 0x000000ffda00720c */ /* 0x000fe20003f66270 */
[----:B------:R-:W-:-:S02]  /*2250*/  IMAD R16, R221, 0x2, R4 ;  /* 0x00000002dd107824 */ /* 0x000fc400078e0204 */
[----:B------:R-:W-:Y:S01]  /*2260*/  @!P2 IMAD.MOV R67, RZ, RZ, -R67 ;  /* 0x000000ffff43a224 */ /* 0x000fe200078e0a43 */
[----:B------:R-:W-:Y:S01]  /*2270*/  ISETP.GE.AND P2, PT, R20, RZ, PT ;  /* 0x000000ff1400720c */ /* 0x000fe20003f46270 */
[C---:B--2---:R-:W-:Y:S02]  /*2280*/  IMAD R32, R221.reuse, 0x2, R16 ;  /* 0x00000002dd207824 */ /* 0x044fe400078e0210 */
[----:B------:R-:W-:Y:S01]  /*2290*/  @!P1 IMAD.MOV R69, RZ, RZ, -R69 ;  /* 0x000000ffff459224 */ /* 0x000fe200078e0a45 */
[----:B------:R-:W-:Y:S01]  /*22a0*/  ISETP.NE.AND P1, PT, RZ, c[0x0][0x178], PT ;  /* 0x00005e00ff007a0c */ /* 0x000fe20003f25270 */
[C---:B------:R-:W-:Y:S02]  /*22b0*/  IMAD R34, R221.reuse, 0x2, R32 ;  /* 0x00000002dd227824 */ /* 0x040fe400078e0220 */
[----:B------:R-:W-:Y:S01]  /*22c0*/  @!P0 IMAD.MOV R65, RZ, RZ, -R65 ;  /* 0x000000ffff418224 */ /* 0x000fe200078e0a41 */
[----:B------:R-:W-:Y:S01]  /*22d0*/  ISETP.NE.AND P0, PT, RZ, c[0x0][0x17c], PT ;  /* 0x00005f00ff007a0c */ /* 0x000fe20003f05270 */
[----:B------:R-:W-:-:S02]  /*22e0*/  IMAD R36, R221, 0x2, R34 ;  /* 0x00000002dd247824 */ /* 0x000fc400078e0222 */
[----:B------:R-:W-:Y:S01]  /*22f0*/  @!P4 IMAD.MOV R61, RZ, RZ, -R61 ;  /* 0x000000ffff3dc224 */ /* 0x000fe200078e0a3d */
[C---:B------:R-:W-:Y:S01]  /*2300*/  SEL R54, R198.reuse, R17, !P0 ;  /* 0x00000011c6367207 */ /* 0x040fe20004000000 */
[C---:B------:R-:W-:Y:S01]  /*2310*/  IMAD R38, R221.reuse, 0x2, R36 ;  /* 0x00000002dd267824 */ /* 0x040fe200078e0224 */
[C---:B------:R-:W-:Y:S01]  /*2320*/  SEL R56, R198.reuse, R19, !P0 ;  /* 0x00000013c6387207 */ /* 0x040fe20004000000 */
[----:B------:R-:W-:Y:S01]  /*2330*/  @!P2 IMAD.MOV R210, RZ, RZ, -R210 ;  /* 0x000000ffffd2a224 */ /* 0x000fe200078e0ad2 */
[C---:B------:R-:W-:Y:S01]  /*2340*/  SEL R58, R198.reuse, R21, !P0 ;  /* 0x00000015c63a7207 */ /* 0x040fe20004000000 */
[C---:B------:R-:W-:Y:S01]  /*2350*/  IMAD R40, R221.reuse, 0x2, R38 ;  /* 0x00000002dd287824 */ /* 0x040fe200078e0226 */
[----:B------:R-:W-:Y:S01]  /*2360*/  @!P1 LOP3.LUT R210, RZ, c[0x0][0x178], RZ, 0x33, !PT ;  /* 0x00005e00ffd29a12 */ /* 0x000fe200078e33ff */
[----:B------:R-:W-:Y:S01]  /*2370*/  @!P3 IMAD.MOV R7, RZ, RZ, -R7 ;  /* 0x000000ffff07b224 */ /* 0x000fe200078e0a07 */
[C---:B------:R-:W-:Y:S01]  /*2380*/  SEL R60, R198.reuse, R23, !P0 ;  /* 0x00000017c63c7207 */ /* 0x040fe20004000000 */
[C---:B------:R-:W-:Y:S01]  /*2390*/  IMAD R8, R221.reuse, 0x2, R40 ;  /* 0x00000002dd087824 */ /* 0x040fe200078e0228 */
[----:B------:R-:W-:Y:S01]  /*23a0*/  SEL R62, R198, R25, !P0 ;  /* 0x00000019c63e7207 */ /* 0x000fe20004000000 */
[----:B------:R-:W-:Y:S01]  /*23b0*/  IMAD R210, R210, c[0x0][0x184], RZ ;  /* 0x00006100d2d27a24 */ /* 0x000fe200078e02ff */
[C---:B------:R-:W-:Y:S01]  /*23c0*/  SEL R64, R198.reuse, R27, !P0 ;  /* 0x0000001bc6407207 */ /* 0x040fe20004000000 */
[C---:B------:R-:W-:Y:S01]  /*23d0*/  IMAD R42, R221.reuse, 0x2, R8 ;  /* 0x00000002dd2a7824 */ /* 0x040fe200078e0208 */
[----:B------:R-:W-:Y:S01]  /*23e0*/  SEL R17, R198, R29, !P0 ;  /* 0x0000001dc6117207 */ /* 0x000fe20004000000 */
[----:B------:R-:W-:Y:S01]  /*23f0*/  IMAD.SHL.U32 R5, R210, 0x4, RZ ;  /* 0x00000004d2057824 */ /* 0x000fe200078e00ff */
[C---:B------:R-:W-:Y:S01]  /*2400*/  SEL R18, R198.reuse, R31, !P0 ;  /* 0x0000001fc6127207 */ /* 0x040fe20004000000 */
[----:B------:R-:W-:Y:S01]  /*2410*/  IMAD R44, R221, 0x2, R42 ;  /* 0x00000002dd2c7824 */ /* 0x000fe200078e022a */
[----:B------:R-:W-:Y:S01]  /*2420*/  SEL R9, R198, R9, !P0 ;  /* 0x00000009c6097207 */ /* 0x000fe20004000000 */
[----:B------:R-:W-:Y:S01]  /*2430*/  IMAD R66, R68, c[0x0][0x18c], RZ ;  /* 0x0000630044427a24 */ /* 0x000fe200078e02ff */
[----:B------:R-:W-:Y:S01]  /*2440*/  IADD3 R118, P1, R5, c[0x0][0x160], RZ ;  /* 0x0000580005767a10 */ /* 0x000fe20007f3e0ff */
[----:B------:R-:W-:Y:S01]  /*2450*/  IMAD R46, R221, 0x2, R44 ;  /* 0x00000002dd2e7824 */ /* 0x000fe200078e022c */
[----:B------:R-:W-:Y:S01]  /*2460*/  SEL R11, R198, R11, !P0 ;  /* 0x0000000bc60b7207 */ /* 0x000fe20004000000 */
[----:B------:R-:W-:Y:S01]  /*2470*/  IMAD R17, R17, c[0x0][0x190], RZ ;  /* 0x0000640011117a24 */ /* 0x000fe200078e02ff */
[----:B------:R-:W-:Y:S01]  /*2480*/  LEA.HI.X.SX32 R119, R210, c[0x0][0x164], 0x2, P1 ;  /* 0x00005900d2777a11 */ /* 0x000fe200008f16ff */
[C---:B------:R-:W-:Y:S01]  /*2490*/  IMAD R48, R221.reuse, 0x2, R46 ;  /* 0x00000002dd307824 */ /* 0x040fe200078e022e */
[-C--:B------:R-:W-:Y:S01]  /*24a0*/  LEA R150, P1, R10, R118.reuse, 0x2 ;  /* 0x000000760a967211 */ /* 0x080fe200078210ff */
[----:B------:R-:W-:Y:S01]  /*24b0*/  IMAD R18, R18, c[0x0][0x190], RZ ;  /* 0x0000640012127a24 */ /* 0x000fe200078e02ff */
[-C--:B------:R-:W-:Y:S01]  /*24c0*/  LEA R124, P2, R14, R118.reuse, 0x2 ;  /* 0x000000760e7c7211 */ /* 0x080fe200078410ff */
[----:B------:R-:W-:Y:S01]  /*24d0*/  IMAD R50, R221, 0x2, R48 ;  /* 0x00000002dd327824 */ /* 0x000fe200078e0230 */
[-C--:B------:R-:W-:Y:S01]  /*24e0*/  LEA.HI.X.SX32 R151, R10, R119.reuse, 0x2, P1 ;  /* 0x000000770a977211 */ /* 0x080fe200008f16ff */
[----:B------:R-:W-:Y:S01]  /*24f0*/  IMAD.SHL.U32 R149, R209, 0x4, RZ ;  /* 0x00000004d1957824 */ /* 0x000fe200078e00ff */
[-C--:B------:R-:W-:Y:S01]  /*2500*/  LEA.HI.X.SX32 R125, R14, R119.reuse, 0x2, P2 ;  /* 0x000000770e7d7211 */ /* 0x080fe200010f16ff */
[C---:B------:R-:W-:Y:S01]  /*2510*/  IMAD R10, R221.reuse, 0x2, R50 ;  /* 0x00000002dd0a7824 */ /* 0x040fe200078e0232 */
[-C--:B------:R-:W-:Y:S01]  /*2520*/  LEA R116, P1, R16, R118.reuse, 0x2 ;  /* 0x0000007610747211 */ /* 0x080fe200078210ff */
[----:B------:R-:W-:Y:S01]  /*2530*/  IMAD R14, R60, c[0x0][0x190], RZ ;  /* 0x000064003c0e7a24 */ /* 0x000fe200078e02ff */
[-C--:B------:R-:W-:Y:S01]  /*2540*/  LEA R132, P2, R34, R118.reuse, 0x2 ;  /* 0x0000007622847211 */ /* 0x080fe200078410ff */
[----:B------:R-:W-:Y:S01]  /*2550*/  IMAD R52, R221, 0x2, R10 ;  /* 0x00000002dd347824 */ /* 0x000fe200078e020a */
[-C--:B------:R-:W-:Y:S01]  /*2560*/  LEA.HI.X.SX32 R117, R16, R119.reuse, 0x2, P1 ;  /* 0x0000007710757211 */ /* 0x080fe200008f16ff */
[----:B------:R-:W-:Y:S01]  /*2570*/  IMAD R16, R64, c[0x0][0x190], RZ ;  /* 0x0000640040107a24 */ /* 0x000fe200078e02ff */
[-C--:B------:R-:W-:Y:S01]  /*2580*/  LEA.HI.X.SX32 R133, R34, R119.reuse, 0x2, P2 ;  /* 0x0000007722857211 */ /* 0x080fe200010f16ff */
[----:B------:R-:W-:Y:S01]  /*2590*/  IMAD.SHL.U32 R147, R207, 0x4, RZ ;  /* 0x00000004cf937824 */ /* 0x000fe200078e00ff */
[-C--:B------:R-:W-:Y:S01]  /*25a0*/  LEA R120, P1, R38, R118.reuse, 0x2 ;  /* 0x0000007626787211 */ /* 0x080fe200078210ff */
[----:B------:R-:W-:Y:S01]  /*25b0*/  IMAD.SHL.U32 R145, R205, 0x4, RZ ;  /* 0x00000004cd917824 */ /* 0x000fe200078e00ff */
[-C--:B------:R-:W-:Y:S01]  /*25c0*/  LEA R154, P2, R8, R118.reuse, 0x2 ;  /* 0x00000076089a7211 */ /* 0x080fe200078410ff */
[----:B------:R-:W-:Y:S01]  /*25d0*/  IMAD.SHL.U32 R143, R203, 0x4, RZ ;  /* 0x00000004cb8f7824 */ /* 0x000fe200078e00ff */
[-C--:B------:R-:W-:Y:S01]  /*25e0*/  LEA.HI.X.SX32 R121, R38, R119.reuse, 0x2, P1 ;  /* 0x0000007726797211 */ /* 0x080fe200008f16ff */
[----:B------:R-:W-:Y:S01]  /*25f0*/  IMAD.SHL.U32 R141, R201, 0x4, RZ ;  /* 0x00000004c98d7824 */ /* 0x000fe200078e00ff */
[-C--:B------:R-:W-:Y:S01]  /*2600*/  LEA.HI.X.SX32 R155, R8, R119.reuse, 0x2, P2 ;  /* 0x00000077089b7211 */ /* 0x080fe200010f16ff */
[----:B------:R-:W-:Y:S01]  /*2610*/  IMAD R8, R221, 0x2, R52 ;  /* 0x00000002dd087824 */ /* 0x000fe200078e0234 */
[-C--:B------:R-:W-:Y:S01]  /*2620*/  LEA R186, P1, R44, R118.reuse, 0x2 ;  /* 0x000000762cba7211 */ /* 0x080fe200078210ff */
[----:B------:R-:W-:Y:S01]  /*2630*/  IMAD.SHL.U32 R139, R199, 0x4, RZ ;  /* 0x00000004c78b7824 */ /* 0x000fe200078e00ff */
[-C--:B------:R-:W-:Y:S01]  /*2640*/  LEA R184, P2, R48, R118.reuse, 0x2 ;  /* 0x0000007630b87211 */ /* 0x080fe200078410ff */
[----:B------:R-:W-:Y:S01]  /*2650*/  IMAD.SHL.U32 R148, R208, 0x4, RZ ;  /* 0x00000004d0947824 */ /* 0x000fe200078e00ff */
[-C--:B------:R-:W-:Y:S01]  /*2660*/  LEA.HI.X.SX32 R187, R44, R119.reuse, 0x2, P1 ;  /* 0x000000772cbb7211 */ /* 0x080fe200008f16ff */
[----:B------:R-:W-:Y:S01]  /*2670*/  IMAD.SHL.U32 R146, R206, 0x4, RZ ;  /* 0x00000004ce927824 */ /* 0x000fe200078e00ff */
[----:B------:R-:W-:Y:S01]  /*2680*/  LEA.HI.X.SX32 R185, R48, R119, 0x2, P2 ;  /* 0x0000007730b97211 */ /* 0x000fe200010f16ff */
[----:B------:R-:W-:Y:S01]  /*2690*/  IMAD.SHL.U32 R144, R204, 0x4, RZ ;  /* 0x00000004cc907824 */ /* 0x000fe200078e00ff */
[-C--:B------:R-:W-:Y:S01]  /*26a0*/  LEA R160, P1, R10, R118.reuse, 0x2 ;  /* 0x000000760aa07211 */ /* 0x080fe200078210ff */
[----:B------:R-:W-:Y:S01]  /*26b0*/  IMAD.SHL.U32 R142, R202, 0x4, RZ ;  /* 0x00000004ca8e7824 */ /* 0x000fe200078e00ff */
[----:B------:R-:W-:-:S02]  /*26c0*/  LEA R156, P2, R8, R118, 0x2 ;  /* 0x00000076089c7211 */ /* 0x000fc400078410ff */
[-C--:B------:R-:W-:Y:S02]  /*26d0*/  LEA.HI.X.SX32 R161, R10, R119.reuse, 0x2, P1 ;  /* 0x000000770aa17211 */ /* 0x080fe400008f16ff */
[----:B------:R-:W-:Y:S02]  /*26e0*/  LEA.HI.X.SX32 R157, R8, R119, 0x2, P2 ;  /* 0x00000077089d7211 */ /* 0x000fe400010f16ff */
[----:B------:R-:W-:Y:S02]  /*26f0*/  ISETP.GE.AND P1, PT, R72, c[0x0][0x180], PT ;  /* 0x0000600048007a0c */ /* 0x000fe40003f26270 */
[----:B------:R-:W-:Y:S02]  /*2700*/  ISETP.GE.AND P2, PT, R71, c[0x0][0x180], PT ;  /* 0x0000600047007a0c */ /* 0x000fe40003f46270 */
[C---:B------:R-:W-:Y:S02]  /*2710*/  SEL R239, R235.reuse, RZ, !P1 ;  /* 0x000000ffebef7207 */ /* 0x040fe40004800000 */
[----:B------:R-:W-:-:S02]  /*2720*/  SEL R240, R235, RZ, !P2 ;  /* 0x000000ffebf07207 */ /* 0x000fc40005000000 */
[----:B------:R-:W-:Y:S02]  /*2730*/  ISETP.GE.AND P1, PT, R70, c[0x0][0x180], PT ;  /* 0x0000600046007a0c */ /* 0x000fe40003f26270 */
[----:B------:R-:W-:Y:S02]  /*2740*/  ISETP.GE.AND P2, PT, R214, c[0x0][0x180], PT ;  /* 0x00006000d6007a0c */ /* 0x000fe40003f46270 */
[C---:B------:R-:W-:Y:S02]  /*2750*/  SEL R241, R235.reuse, RZ, !P1 ;  /* 0x000000ffebf17207 */ /* 0x040fe40004800000 */
[----:B------:R-:W-:Y:S02]  /*2760*/  SEL R242, R235, RZ, !P2 ;  /* 0x000000ffebf27207 */ /* 0x000fe40005000000 */
[----:B------:R-:W-:Y:S02]  /*2770*/  ISETP.GE.AND P1, PT, R212, c[0x0][0x180], PT ;  /* 0x00006000d4007a0c */ /* 0x000fe40003f26270 */
[----:B------:R-:W-:-:S02]  /*2780*/  ISETP.GE.AND P2, PT, R182, c[0x0][0x180], PT ;  /* 0x00006000b6007a0c */ /* 0x000fc40003f46270 */
[C---:B------:R-:W-:Y:S02]  /*2790*/  SEL R243, R235.reuse, RZ, !P1 ;  /* 0x000000ffebf37207 */ /* 0x040fe40004800000 */
[C---:B------:R-:W-:Y:S02]  /*27a0*/  SEL R244, R235.reuse, RZ, !P2 ;  /* 0x000000ffebf47207 */ /* 0x040fe40005000000 */
        /* <DEDUP_REMOVED lines=11> */
[----:B------:R-:W-:Y:S02]  /*2860*/  SEL R250, R235, RZ, !P2 ;  /* 0x000000ffebfa7207 */ /* 0x000fe40005000000 */
        /* <DEDUP_REMOVED lines=9> */
[----:B------:R-:W-:-:S02]  /*2900*/  LEA R114, P2, R12, R118, 0x2 ;  /* 0x000000760c727211 */ /* 0x000fc400078410ff */
[----:B------:R-:W-:Y:S02]  /*2910*/  SEL R222, R235, RZ, !P1 ;  /* 0x000000ffebde7207 */ /* 0x000fe40004800000 */
[-C--:B------:R-:W-:Y:S01]  /*2920*/  LEA.HI.X.SX32 R115, R12, R119.reuse, 0x2, P2 ;  /* 0x000000770c737211 */ /* 0x080fe200010f16ff */
[----:B------:R-:W-:Y:S01]  /*2930*/  IMAD R12, R56, c[0x0][0x190], RZ ;  /* 0x00006400380c7a24 */ /* 0x000fe200078e02ff */
[-C--:B------:R-:W-:Y:S02]  /*2940*/  LEA R110, P1, R4, R118.reuse, 0x2 ;  /* 0x00000076046e7211 */ /* 0x080fe400078210ff */
[----:B------:R-:W-:Y:S02]  /*2950*/  LEA R112, P2, R32, R118, 0x2 ;  /* 0x0000007620707211 */ /* 0x000fe400078410ff */
[-C--:B------:R-:W-:Y:S01]  /*2960*/  LEA.HI.X.SX32 R111, R4, R119.reuse, 0x2, P1 ;  /* 0x00000077046f7211 */ /* 0x080fe200008f16ff */
[----:B------:R-:W-:Y:S01]  /*2970*/  IMAD.SHL.U32 R4, R66, 0x4, RZ ;  /* 0x0000000442047824 */ /* 0x000fe200078e00ff */
[----:B------:R-:W-:-:S02]  /*2980*/  LEA.HI.X.SX32 R113, R32, R119, 0x2, P2 ;  /* 0x0000007720717211 */ /* 0x000fc400010f16ff */
        /* <DEDUP_REMOVED lines=10> */
[C---:B------:R-:W-:Y:S02]  /*2a30*/  SEL R13, R198.reuse, R13, !P0 ;  /* 0x0000000dc60d7207 */ /* 0x040fe40004000000 */
[----:B------:R-:W-:-:S02]  /*2a40*/  SEL R15, R198, R15, !P0 ;  /* 0x0000000fc60f7207 */ /* 0x000fc40004000000 */
[C---:B------:R-:W-:Y:S02]  /*2a50*/  SEL R19, R198.reuse, R33, !P0 ;  /* 0x00000021c6137207 */ /* 0x040fe40004000000 */
[C---:B---3--:R-:W-:Y:S01]  /*2a60*/  SEL R20, R198.reuse, R35, !P0 ;  /* 0x00000023c6147207 */ /* 0x048fe20004000000 */
[----:B------:R-:W-:Y:S01]  /*2a70*/  IMAD R10, R15, c[0x0][0x190], RZ ;  /* 0x000064000f0a7a24 */ /* 0x000fe200078e02ff */
[C---:B------:R-:W-:Y:S01]  /*2a80*/  SEL R21, R198.reuse, R37, !P0 ;  /* 0x00000025c6157207 */ /* 0x040fe20004000000 */
[----:B------:R-:W-:Y:S01]  /*2a90*/  IMAD R37, R221, 0x2, R8 ;  /* 0x00000002dd257824 */ /* 0x000fe200078e0208 */
[C---:B------:R-:W-:Y:S01]  /*2aa0*/  SEL R22, R198.reuse, R39, !P0 ;  /* 0x00000027c6167207 */ /* 0x040fe20004000000 */
[----:B------:R-:W-:Y:S01]  /*2ab0*/  IMAD R8, R11, c[0x0][0x190], RZ ;  /* 0x000064000b087a24 */ /* 0x000fe200078e02ff */
[----:B------:R-:W-:Y:S01]  /*2ac0*/  SEL R23, R198, R41, !P0 ;  /* 0x00000029c6177207 */ /* 0x000fe20004000000 */
[----:B------:R-:W-:Y:S01]  /*2ad0*/  IMAD R11, R54, c[0x0][0x190], RZ ;  /* 0x00006400360b7a24 */ /* 0x000fe200078e02ff */
[----:B------:R-:W-:Y:S01]  /*2ae0*/  SEL R24, R198, R43, !P0 ;  /* 0x0000002bc6187207 */ /* 0x000fe20004000000 */
[----:B------:R-:W-:Y:S01]  /*2af0*/  IMAD R15, R62, c[0x0][0x190], RZ ;  /* 0x000064003e0f7a24 */ /* 0x000fe200078e02ff */
[C---:B------:R-:W-:Y:S01]  /*2b00*/  SEL R25, R198.reuse, R45, !P0 ;  /* 0x0000002dc6197207 */ /* 0x040fe20004000000 */
        /* <DEDUP_REMOVED lines=21> */
[C---:B------:R-:W-:Y:S01]  /*2c60*/  SEL R196, R198.reuse, R65, !P0 ;  /* 0x00000041c6c47207 */ /* 0x040fe20004000000 */
[----:B------:R-:W-:Y:S01]  /*2c70*/  IMAD R9, R13, c[0x0][0x190], RZ ;  /* 0x000064000d097a24 */ /* 0x000fe200078e02ff */
[----:B------:R-:W-:Y:S01]  /*2c80*/  SEL R197, R198, R67, !P0 ;  /* 0x00000043c6c57207 */ /* 0x000fe20004000000 */
[----:B------:R-:W-:Y:S01]  /*2c90*/  IMAD R13, R58, c[0x0][0x190], RZ ;  /* 0x000064003a0d7a24 */ /* 0x000fe200078e02ff */
[----:B------:R-:W-:Y:S01]  /*2ca0*/  SEL R227, R235, RZ, !P1 ;  /* 0x000000ffebe37207 */ /* 0x000fe20004800000 */
[----:B------:R-:W-:Y:S01]  /*2cb0*/  IMAD R29, R29, c[0x0][0x190], RZ ;  /* 0x000064001d1d7a24 */ /* 0x000fe200078e02ff */
[----:B------:R-:W-:Y:S01]  /*2cc0*/  SEL R228, R235, RZ, !P2 ;  /* 0x000000ffebe47207 */ /* 0x000fe20005000000 */
[----:B------:R-:W-:Y:S01]  /*2cd0*/  IMAD R30, R30, c[0x0][0x190], RZ ;  /* 0x000064001e1e7a24 */ /* 0x000fe200078e02ff */
[----:B------:R-:W-:Y:S01]  /*2ce0*/  SEL R198, R198, R69, !P0 ;  /* 0x00000045c6c67207 */ /* 0x000fe20004000000 */
[----:B------:R-:W-:Y:S01]  /*2cf0*/  IMAD R31, R31, c[0x0][0x190], RZ ;  /* 0x000064001f1f7a24 */ /* 0x000fe200078e02ff */
[----:B------:R-:W-:Y:S01]  /*2d00*/  ISETP.GE.AND P1, PT, R177, c[0x0][0x180], PT ;  /* 0x00006000b1007a0c */ /* 0x000fe20003f26270 */
[----:B------:R-:W-:Y:S01]  /*2d10*/  IMAD R137, R137, c[0x0][0x190], RZ ;  /* 0x0000640089897a24 */ /* 0x000fe200078e02ff */
[----:B------:R-:W-:Y:S01]  /*2d20*/  ISETP.GE.AND P2, PT, R175, c[0x0][0x180], PT ;  /* 0x00006000af007a0c */ /* 0x000fe20003f46270 */
[----:B------:R-:W-:Y:S01]  /*2d30*/  IMAD R183, R183, c[0x0][0x190], RZ ;  /* 0x00006400b7b77a24 */ /* 0x000fe200078e02ff */
[----:B------:R-:W-:Y:S01]  /*2d40*/  ISETP.GE.AND P0, PT, R3, UR4, PT ;  /* 0x0000000403007c0c */ /* 0x000fe2000bf06270 */
[----:B------:R-:W-:Y:S01]  /*2d50*/  IMAD R194, R194, c[0x0][0x190], RZ ;  /* 0x00006400c2c27a24 */ /* 0x000fe200078e02ff */
[----:B------:R-:W-:Y:S01]  /*2d60*/  SEL R229, R235, RZ, !P1 ;  /* 0x000000ffebe57207 */ /* 0x000fe20004800000 */
[----:B------:R-:W-:Y:S01]  /*2d70*/  IMAD R195, R195, c[0x0][0x190], RZ ;  /* 0x00006400c3c37a24 */ /* 0x000fe200078e02ff */
[----:B------:R-:W-:Y:S01]  /*2d80*/  SEL R230, R235, RZ, !P2 ;  /* 0x000000ffebe67207 */ /* 0x000fe20005000000 */
[----:B------:R-:W-:Y:S01]  /*2d90*/  IMAD R196, R196, c[0x0][0x190], RZ ;  /* 0x00006400c4c47a24 */ /* 0x000fe200078e02ff */
[----:B------:R-:W-:Y:S01]  /*2da0*/  ISETP.GE.AND P1, PT, R173, c[0x0][0x180], PT ;  /* 0x00006000ad007a0c */ /* 0x000fe20003f26270 */
[----:B------:R-:W-:Y:S01]  /*2db0*/  IMAD R197, R197, c[0x0][0x190], RZ ;  /* 0x00006400c5c57a24 */ /* 0x000fe200078e02ff */
[----:B------:R-:W-:Y:S01]  /*2dc0*/  ISETP.GE.AND P2, PT, R171, c[0x0][0x180], PT ;  /* 0x00006000ab007a0c */ /* 0x000fe20003f46270 */
[----:B------:R-:W-:Y:S01]  /*2dd0*/  IMAD R198, R198, c[0x0][0x190], RZ ;  /* 0x00006400c6c67a24 */ /* 0x000fe200078e02ff */
[----:B------:R-:W-:-:S02]  /*2de0*/  SEL R126, RZ, 0x4, P0 ;  /* 0x00000004ff7e7807 */ /* 0x000fc40000000000 */
[----:B------:R-:W-:Y:S02]  /*2df0*/  ISETP.GE.AND P0, PT, R72, UR4, PT ;  /* 0x0000000448007c0c */ /* 0x000fe4000bf06270 */
[C---:B------:R-:W-:Y:S02]  /*2e00*/  SEL R231, R235.reuse, RZ, !P1 ;  /* 0x000000ffebe77207 */ /* 0x040fe40004800000 */
[----:B------:R-:W-:Y:S02]  /*2e10*/  SEL R232, R235, RZ, !P2 ;  /* 0x000000ffebe87207 */ /* 0x000fe40005000000 */
[----:B------:R-:W-:Y:S02]  /*2e20*/  ISETP.GE.AND P3, PT, R73, c[0x0][0x180], PT ;  /* 0x0000600049007a0c */ /* 0x000fe40003f66270 */
[----:B------:R-:W-:Y:S02]  /*2e30*/  ISETP.GE.AND P1, PT, R168, c[0x0][0x180], PT ;  /* 0x00006000a8007a0c */ /* 0x000fe40003f26270 */
[----:B------:R-:W-:-:S02]  /*2e40*/  ISETP.GE.AND P2, PT, R167, c[0x0][0x180], PT ;  /* 0x00006000a7007a0c */ /* 0x000fc40003f46270 */
[----:B------:R-:W-:Y:S02]  /*2e50*/  SEL R122, RZ, 0x4, P0 ;  /* 0x00000004ff7a7807 */ /* 0x000fe40000000000 */
[----:B------:R-:W-:Y:S02]  /*2e60*/  ISETP.GE.AND P0, PT, R68, c[0x0][0x180], PT ;  /* 0x0000600044007a0c */ /* 0x000fe40003f06270 */
[C---:B------:R-:W-:Y:S02]  /*2e70*/  SEL R238, R235.reuse, RZ, !P3 ;  /* 0x000000ffebee7207 */ /* 0x040fe40005800000 */
[C---:B------:R-:W-:Y:S02]  /*2e80*/  SEL R233, R235.reuse, RZ, !P1 ;  /* 0x000000ffebe97207 */ /* 0x040fe40004800000 */
[C---:B------:R-:W-:Y:S02]  /*2e90*/  SEL R234, R235.reuse, RZ, !P2 ;  /* 0x000000ffebea7207 */ /* 0x040fe40005000000 */
[----:B------:R-:W-:-:S02]  /*2ea0*/  SEL R235, R235, RZ, !P0 ;  /* 0x000000ffebeb7207 */ /* 0x000fc40004000000 */
[-C--:B------:R-:W-:Y:S02]  /*2eb0*/  LEA R108, P0, R36, R118.reuse, 0x2 ;  /* 0x00000076246c7211 */ /* 0x080fe400078010ff */
[----:B------:R-:W-:Y:S02]  /*2ec0*/  ISETP.GE.AND P1, PT, R74, UR4, PT ;  /* 0x000000044a007c0c */ /* 0x000fe4000bf26270 */
[-C--:B------:R-:W-:Y:S02]  /*2ed0*/  LEA.HI.X.SX32 R109, R36, R119.reuse, 0x2, P0 ;  /* 0x00000077246d7211 */ /* 0x080fe400000f16ff */
[C---:B------:R-:W-:Y:S02]  /*2ee0*/  LEA R104, P0, R40.reuse, R118, 0x2 ;  /* 0x0000007628687211 */ /* 0x040fe400078010ff */
[----:B------:R-:W-:Y:S02]  /*2ef0*/  SEL R127, RZ, 0x4, P1 ;  /* 0x00000004ff7f7807 */ /* 0x000fe40000800000 */
[----:B------:R-:W-:-:S02]  /*2f00*/  LEA.HI.X.SX32 R105, R40, R119, 0x2, P0 ;  /* 0x0000007728697211 */ /* 0x000fc400000f16ff */
[CC--:B------:R-:W-:Y:S02]  /*2f10*/  LEA R32, P0, R42.reuse, R118.reuse, 0x2 ;  /* 0x000000762a207211 */ /* 0x0c0fe400078010ff */
[----:B------:R-:W-:Y:S02]  /*2f20*/  ISETP.GE.AND P1, PT, R71, UR4, PT ;  /* 0x0000000447007c0c */ /* 0x000fe4000bf26270 */
[-C--:B------:R-:W-:Y:S02]  /*2f30*/  LEA.HI.X.SX32 R33, R42, R119.reuse, 0x2, P0 ;  /* 0x000000772a217211 */ /* 0x080fe400000f16ff */
[C---:B------:R-:W-:Y:S02]  /*2f40*/  LEA R96, P0, R46.reuse, R118, 0x2 ;  /* 0x000000762e607211 */ /* 0x040fe400078010ff */
[----:B------:R-:W-:Y:S02]  /*2f50*/  SEL R123, RZ, 0x4, P1 ;  /* 0x00000004ff7b7807 */ /* 0x000fe40000800000 */
[----:B------:R-:W-:-:S02]  /*2f60*/  LEA.HI.X.SX32 R97, R46, R119, 0x2, P0 ;  /* 0x000000772e617211 */ /* 0x000fc400000f16ff */
[-C--:B------:R-:W-:Y:S02]  /*2f70*/  LEA R102, P0, R50, R118.reuse, 0x2 ;  /* 0x0000007632667211 */ /* 0x080fe400078010ff */
[----:B------:R-:W-:Y:S02]  /*2f80*/  IADD3 R34, P1, R4, c[0x0][0x168], RZ ;  /* 0x00005a0004227a10 */ /* 0x000fe40007f3e0ff */
[-C--:B------:R-:W-:Y:S02]  /*2f90*/  LEA.HI.X.SX32 R103, R50, R119.reuse, 0x2, P0 ;  /* 0x0000007732677211 */ /* 0x080fe400000f16ff */
[----:B------:R-:W-:Y:S02]  /*2fa0*/  LEA R100, P0, R52, R118, 0x2 ;  /* 0x0000007634647211 */ /* 0x000fe400078010ff */
[----:B------:R-:W-:Y:S02]  /*2fb0*/  LEA.HI.X.SX32 R35, R66, c[0x0][0x16c], 0x2, P1 ;  /* 0x00005b0042237a11 */ /* 0x000fe400008f16ff */
[----:B------:R-:W-:-:S02]  /*2fc0*/  LEA.HI.X.SX32 R101, R52, R119, 0x2, P0 ;  /* 0x0000007734657211 */ /* 0x000fc400000f16ff */
[----:B------:R-:W-:Y:S02]  /*2fd0*/  LEA R98, P0, R37, R118, 0x2 ;  /* 0x0000007625627211 */ /* 0x000fe400078010ff */
[-C--:B------:R-:W-:Y:S02]  /*2fe0*/  LEA R106, P1, R7, R34.reuse, 0x2 ;  /* 0x00000022076a7211 */ /* 0x080fe400078210ff */
[----:B------:R-:W-:Y:S02]  /*2ff0*/  LEA.HI.X.SX32 R99, R37, R119, 0x2, P0 ;  /* 0x0000007725637211 */ /* 0x000fe400000f16ff */
[-C--:B------:R-:W-:Y:S02]  /*3000*/  LEA R80, P0, R8, R34.reuse, 0x2 ;  /* 0x0000002208507211 */ /* 0x080fe400078010ff */
[----:B------:R-:W-:Y:S02]  /*3010*/  LEA.HI.X.SX32 R107, R7, R35, 0x2, P1 ;  /* 0x00000023076b7211 */ /* 0x000fe400008f16ff */
[----:B------:R-:W-:-:S02]  /*3020*/  LEA R64, P1, R9, R34, 0x2 ;  /* 0x0000002209407211 */ /* 0x000fc400078210ff */
[-C--:B------:R-:W-:Y:S02]  /*3030*/  LEA.HI.X.SX32 R81, R8, R35.reuse, 0x2, P0 ;  /* 0x0000002308517211 */ /* 0x080fe400000f16ff */
[CC--:B------:R-:W-:Y:S02]  /*3040*/  LEA R48, P0, R10.reuse, R34.reuse, 0x2 ;  /* 0x000000220a307211 */ /* 0x0c0fe400078010ff */
[-C--:B------:R-:W-:Y:S02]  /*3050*/  LEA.HI.X.SX32 R65, R9, R35.reuse, 0x2, P1 ;  /* 0x0000002309417211 */ /* 0x080fe400008f16ff */
        /* <DEDUP_REMOVED lines=27> */
[----:B------:R-:W-:Y:S02]  /*3210*/  ISETP.GE.AND P2, PT, R73, UR4, PT ;  /* 0x0000000449007c0c */ /* 0x000fe4000bf46270 */
[-C--:B------:R-:W-:Y:S02]  /*3220*/  LEA.HI.X.SX32 R89, R23, R35.reuse, 0x2, P1 ;  /* 0x0000002317597211 */ /* 0x080fe400008f16ff */
[-C--:B------:R-:W-:Y:S02]  /*3230*/  LEA R56, P1, R25, R34.reuse, 0x2 ;  /* 0x0000002219387211 */ /* 0x080fe400078210ff */
[----:B------:R-:W-:Y:S02]  /*3240*/  LEA.HI.X.SX32 R73, R24, R35, 0x2, P0 ;  /* 0x0000002318497211 */ /* 0x000fe400000f16ff */
[----:B------:R-:W-:Y:S02]  /*3250*/  LEA R40, P0, R26, R34, 0x2 ;  /* 0x000000221a287211 */ /* 0x000fe400078010ff */
[----:B------:R-:W-:-:S02]  /*3260*/  SEL R138, RZ, 0x4, P2 ;  /* 0x00000004ff8a7807 */ /* 0x000fc40001000000 */
[-C--:B------:R-:W-:Y:S02]  /*3270*/  LEA.HI.X.SX32 R57, R25, R35.reuse, 0x2, P1 ;  /* 0x0000002319397211 */ /* 0x080fe400008f16ff */
[----:B------:R-:W-:Y:S02]  /*3280*/  ISETP.GE.AND P2, PT, R70, UR4, PT ;  /* 0x0000000446007c0c */ /* 0x000fe4000bf46270 */
[CC--:B------:R-:W-:Y:S02]  /*3290*/  LEA R86, P1, R27.reuse, R34.reuse, 0x2 ;  /* 0x000000221b567211 */ /* 0x0c0fe400078210ff */
[-C--:B------:R-:W-:Y:S02]  /*32a0*/  LEA.HI.X.SX32 R41, R26, R35.reuse, 0x2, P0 ;  /* 0x000000231a297211 */ /* 0x080fe400000f16ff */
[----:B------:R-:W-:Y:S02]  /*32b0*/  LEA R70, P0, R28, R34, 0x2 ;  /* 0x000000221c467211 */ /* 0x000fe400078010ff */
[----:B------:R-:W-:-:S02]  /*32c0*/  LEA.HI.X.SX32 R87, R27, R35, 0x2, P1 ;  /* 0x000000231b577211 */ /* 0x000fc400008f16ff */
[CC--:B------:R-:W-:Y:S02]  /*32d0*/  LEA R54, P1, R29.reuse, R34.reuse, 0x2 ;  /* 0x000000221d367211 */ /* 0x0c0fe400078210ff */
[-C--:B------:R-:W-:Y:S02]  /*32e0*/  LEA.HI.X.SX32 R71, R28, R35.reuse, 0x2, P0 ;  /* 0x000000231c477211 */ /* 0x080fe400000f16ff */
[CC--:B------:R-:W-:Y:S02]  /*32f0*/  LEA R38, P0, R30.reuse, R34.reuse, 0x2 ;  /* 0x000000221e267211 */ /* 0x0c0fe400078010ff */
[-C--:B------:R-:W-:Y:S02]  /*3300*/  LEA.HI.X.SX32 R55, R29, R35.reuse, 0x2, P1 ;  /* 0x000000231d377211 */ /* 0x080fe400008f16ff */
[----:B------:R-:W-:Y:S02]  /*3310*/  LEA R84, P1, R31, R34, 0x2 ;  /* 0x000000221f547211 */ /* 0x000fe400078210ff */
[----:B------:R-:W-:-:S02]  /*3320*/  LEA.HI.X.SX32 R39, R30, R35, 0x2, P0 ;  /* 0x000000231e277211 */ /* 0x000fc400000f16ff */
[-C--:B------:R-:W-:Y:S02]  /*3330*/  LEA R68, P0, R137, R34.reuse, 0x2 ;  /* 0x0000002289447211 */ /* 0x080fe400078010ff */
[-C--:B------:R-:W-:Y:S02]  /*3340*/  LEA.HI.X.SX32 R85, R31, R35.reuse, 0x2, P1 ;  /* 0x000000231f557211 */ /* 0x080fe400008f16ff */
[-C--:B------:R-:W-:Y:S02]  /*3350*/  LEA R52, P1, R183, R34.reuse, 0x2 ;  /* 0x00000022b7347211 */ /* 0x080fe400078210ff */
        /* <DEDUP_REMOVED lines=9> */
[C---:B------:R-:W-:Y:S02]  /*33f0*/  LEA R34, P0, R198.reuse, R34, 0x2 ;  /* 0x00000022c6227211 */ /* 0x040fe400078010ff */
[-C--:B------:R-:W-:Y:S02]  /*3400*/  LEA.HI.X.SX32 R51, R197, R35.reuse, 0x2, P1 ;  /* 0x00000023c5337211 */ /* 0x080fe400008f16ff */
[----:B------:R-:W-:Y:S02]  /*3410*/  LEA.HI.X.SX32 R35, R198, R35, 0x2, P0 ;  /* 0x00000023c6237211 */ /* 0x000fe400000f16ff */
[----:B------:R-:W-:Y:S02]  /*3420*/  IADD3 R192, P0, R149, R118, RZ ;  /* 0x0000007695c07210 */ /* 0x000fe40007f1e0ff */
[----:B------:R-:W-:Y:S01]  /*3430*/  ISETP.GT.AND P3, PT, R140, 0x7f, PT ;  /* 0x0000007f8c00780c */ /* 0x000fe20003f64270 */
[----:B------:R-:W-:Y:S01]  /*3440*/  IMAD.SHL.U32 R140, R200, 0x4, RZ ;  /* 0x00000004c88c7824 */ /* 0x000fe200078e00ff */
[----:B------:R-:W-:-:S02]  /*3450*/  LEA.HI.X.SX32 R193, R209, R119, 0x2, P0 ;  /* 0x00000077d1c17211 */ /* 0x000fc400000f16ff */
[-C--:B------:R-:W-:Y:S02]  /*3460*/  IADD3 R190, P0, R147, R118.reuse, RZ ;  /* 0x0000007693be7210 */ /* 0x080fe40007f1e0ff */
[----:B------:R-:W-:Y:S02]  /*3470*/  SEL R126, R126, RZ, P3 ;  /* 0x000000ff7e7e7207 */ /* 0x000fe40001800000 */
[-C--:B------:R-:W-:Y:S02]  /*3480*/  LEA.HI.X.SX32 R191, R207, R119.reuse, 0x2, P0 ;  /* 0x00000077cfbf7211 */ /* 0x080fe400000f16ff */
[----:B------:R-:W-:Y:S02]  /*3490*/  IADD3 R158, P0, R145, R118, RZ ;  /* 0x00000076919e7210 */ /* 0x000fe40007f1e0ff */
[----:B------:R-:W-:Y:S02]  /*34a0*/  ISETP.NE.U32.AND P5, PT, R126, RZ, PT ;  /* 0x000000ff7e00720c */ /* 0x000fe40003fa5070 */
        /* <DEDUP_REMOVED lines=11> */
[----:B------:R-:W-:Y:S02]  /*3560*/  @P5 LOP3.LUT R236, R236, 0x4, RZ, 0xfc, !PT ;  /* 0x00000004ecec5812 */ /* 0x000fe400078efcff */
[----:B------:R-:W-:-:S02]  /*3570*/  LEA.HI.X.SX32 R153, R208, R119, 0x2, P0 ;  /* 0x00000077d0997211 */ /* 0x000fc400000f16ff */
[-C--:B------:R-:W-:Y:S02]  /*3580*/  IADD3 R134, P0, R146, R118.reuse, RZ ;  /* 0x0000007692867210 */ /* 0x080fe40007f1e0ff */
[----:B------:R-:W-:Y:S02]  /*3590*/  SEL R122, R122, RZ, P3 ;  /* 0x000000ff7a7a7207 */ /* 0x000fe40001800000 */
[-C--:B------:R-:W-:Y:S02]  /*35a0*/  LEA.HI.X.SX32 R135, R206, R119.reuse, 0x2, P0 ;  /* 0x00000077ce877211 */ /* 0x080fe400000f16ff */
[----:B------:R-:W-:Y:S02]  /*35b0*/  IADD3 R130, P0, R144, R118, RZ ;  /* 0x0000007690827210 */ /* 0x000fe40007f1e0ff */
[----:B------:R-:W-:Y:S02]  /*35c0*/  SEL R220, RZ, 0x4, P2 ;  /* 0x00000004ffdc7807 */ /* 0x000fe40001000000 */
[----:B------:R-:W-:-:S02]  /*35d0*/  LEA.HI.X.SX32 R131, R204, R119, 0x2, P0 ;  /* 0x00000077cc837211 */ /* 0x000fc400000f16ff */
[----:B------:R-:W-:Y:S02]  /*35e0*/  IADD3 R126, P0, R142, R118, RZ ;  /* 0x000000768e7e7210 */ /* 0x000fe40007f1e0ff */
[----:B------:R-:W-:Y:S01]  /*35f0*/  ISETP.NE.U32.AND P2, PT, R138, RZ, PT ;  /* 0x000000ff8a00720c */ /* 0x000fe20003f45070 */
[----:B------:R-:W-:Y:S01]  /*3600*/  IMAD.SHL.U32 R138, R6, 0x4, RZ ;  /* 0x00000004068a7824 */ /* 0x000fe200078e00ff */
[----:B------:R-:W-:Y:S02]  /*3610*/  LOP3.LUT R236, R236, 0xfffffff7, RZ, 0xc0, !PT ;  /* 0xfffffff7ecec7812 */ /* 0x000fe400078ec0ff */
[----:B------:R-:W-:Y:S02]  /*3620*/  LEA.HI.X.SX32 R127, R202, R119, 0x2, P0 ;  /* 0x00000077ca7f7211 */ /* 0x000fe400000f16ff */
[----:B------:R-:W-:Y:S02]  /*3630*/  SEL R123, R123, RZ, P3 ;  /* 0x000000ff7b7b7207 */ /* 0x000fe40001800000 */
[----:B------:R-:W-:-:S02]  /*3640*/  ISETP.NE.U32.AND P0, PT, R122, RZ, PT ;  /* 0x000000ff7a00720c */ /* 0x000fc40003f05070 */
[-C--:B------:R-:W-:Y:S02]  /*3650*/  IADD3 R122, P6, R140, R118.reuse, RZ ;  /* 0x000000768c7a7210 */ /* 0x080fe40007fde0ff */
[----:B------:R-:W-:Y:S02]  /*3660*/  @P4 LOP3.LUT R236, R236, 0x8, RZ, 0xfc, !PT ;  /* 0x00000008ecec4812 */ /* 0x000fe400078efcff */
[----:B------:R-:W-:Y:S02]  /*3670*/  ISETP.NE.U32.AND P1, PT, R123, RZ, PT ;  /* 0x000000ff7b00720c */ /* 0x000fe40003f25070 */
[----:B------:R-:W-:Y:S02]  /*3680*/  LEA.HI.X.SX32 R123, R200, R119, 0x2, P6 ;  /* 0x00000077c87b7211 */ /* 0x000fe400030f16ff */
[----:B------:R-:W-:Y:S02]  /*3690*/  IADD3 R118, P6, R138, R118, RZ ;  /* 0x000000768a767210 */ /* 0x000fe40007fde0ff */
[----:B------:R-:W-:-:S02]  /*36a0*/  LOP3.LUT R236, R236, 0xffffffef, RZ, 0xc0, !PT ;  /* 0xffffffefecec7812 */ /* 0x000fc400078ec0ff */
[----:B------:R-:W-:Y:S02]  /*36b0*/  LEA.HI.X.SX32 R119, R6, R119, 0x2, P6 ;  /* 0x0000007706777211 */ /* 0x000fe400030f16ff */
[----:B------:R-:W-:Y:S02]  /*36c0*/  @P2 LOP3.LUT R236, R236, 0x10, RZ, 0xfc, !PT ;  /* 0x00000010ecec2812 */ /* 0x000fe400078efcff */
[----:B------:R-:W-:Y:S02]  /*36d0*/  ISETP.NE.U32.AND P6, PT, R136, RZ, PT ;  /* 0x000000ff8800720c */ /* 0x000fe40003fc5070 */
[----:B------:R-:W-:Y:S02]  /*36e0*/  ISETP.NE.U32.AND P2, PT, R237, RZ, PT ;  /* 0x000000ffed00720c */ /* 0x000fe40003f45070 */
[----:B------:R-:W-:Y:S02]  /*36f0*/  ISETP.NE.U32.AND P4, PT, R238, RZ, PT ;  /* 0x000000ffee00720c */ /* 0x000fe40003f85070 */
[----:B------:R-:W-:-:S02]  /*3700*/  ISETP.NE.U32.AND P5, PT, R239, RZ, PT ;  /* 0x000000ffef00720c */ /* 0x000fc40003fa5070 */
[----:B------:R-:W-:Y:S02]  /*3710*/  LOP3.LUT R136, R0, 0x40, RZ, 0x3c, !PT ;  /* 0x0000004000887812 */ /* 0x000fe400078e3cff */
[C---:B------:R-:W-:Y:S02]  /*3720*/  LOP3.LUT R237, R3.reuse, 0x2, RZ, 0xfc, !PT ;  /* 0x0000000203ed7812 */ /* 0x040fe400078efcff */
[----:B------:R-:W-:Y:S01]  /*3730*/  SEL R220, R220, RZ, P3 ;  /* 0x000000ffdcdc7207 */ /* 0x000fe20001800000 */
[----:B------:R1:W-:Y:S01]  /*3740*/  LDGSTS.E [R0], [R192.64], P6 ;  /* 0x00000000c0007fae */ /* 0x0003e2000b12184a */
[----:B------:R-:W-:Y:S02]  /*3750*/  ISETP.NE.U32.AND P6, PT, R240, RZ, PT ;  /* 0x000000fff000720c */ /* 0x000fe40003fc5070 */
[----:B------:R-:W-:Y:S01]  /*3760*/  LOP3.LUT R238, R3, 0x6, RZ, 0xfc, !PT ;  /* 0x0000000603ee7812 */ /* 0x000fe200078efcff */
[----:B------:R2:W-:Y:S01]  /*3770*/  LDGSTS.E [R0+0x400], [R190.64], P2 ;  /* 0x00400000be007fae */ /* 0x0005e2000912184a */
[----:B------:R-:W-:-:S03]  /*3780*/  ISETP.NE.U32.AND P2, PT, R241, RZ, PT ;  /* 0x000000fff100720c */ /* 0x000fc60003f45070 */
        /* <DEDUP_REMOVED lines=21> */
[----:B------:R-:W-:Y:S02]  /*38e0*/  ISETP.NE.U32.AND P6, PT, R164, RZ, PT ;  /* 0x000000ffa400720c */ /* 0x000fe40003fc5070 */
[C---:B------:R-:W-:Y:S01]  /*38f0*/  LOP3.LUT R164, R2.reuse, 0x60, RZ, 0x3c, !PT ;  /* 0x0000006002a47812 */ /* 0x040fe200078e3cff */
[----:B------:R1:W-:Y:S01]  /*3900*/  LDGSTS.E [R0+0x3400], [R184.64], P2 ;  /* 0x03400000b8007fae */ /* 0x0003e2000912184a */
[----:B------:R-:W-:Y:S02]  /*3910*/  ISETP.NE.U32.AND P2, PT, R165, RZ, PT ;  /* 0x000000ffa500720c */ /* 0x000fe40003f45070 */
[----:B------:R-:W-:Y:S01]  /*3920*/  LOP3.LUT R165, R2, 0x40, RZ, 0x3c, !PT ;  /* 0x0000004002a57812 */ /* 0x000fe200078e3cff */
[----:B------:R1:W-:Y:S01]  /*3930*/  LDGSTS.E [R0+0x3800], [R160.64], P4 ;  /* 0x03800000a0007fae */ /* 0x0003e2000a12184a */
[----:B------:R-:W-:Y:S02]  /*3940*/  ISETP.NE.U32.AND P4, PT, R166, RZ, PT ;  /* 0x000000ffa600720c */ /* 0x000fe40003f85070 */
[----:B------:R-:W-:Y:S01]  /*3950*/  LOP3.LUT R166, R2, 0x20, RZ, 0x3c, !PT ;  /* 0x0000002002a67812 */ /* 0x000fe200078e3cff */
[----:B------:R2:W-:Y:S01]  /*3960*/  LDGSTS.E [R0+0x3c00], [R156.64], P5 ;  /* 0x03c000009c007fae */ /* 0x0005e2000a92184a */
[----:B------:R-:W-:-:S03]  /*3970*/  ISETP.NE.U32.AND P5, PT, R222, RZ, PT ;  /* 0x000000ffde00720c */ /* 0x000fc60003fa5070 */
[----:B------:R3:W-:Y:S01]  /*3980*/  LDGSTS.E [R136+0x200], [R152.64], P6 ;  /* 0x0020000098887fae */ /* 0x0007e2000b12184a */
[----:B------:R-:W-:Y:S01]  /*3990*/  ISETP.NE.U32.AND P6, PT, R223, RZ, PT ;  /* 0x000000ffdf00720c */ /* 0x000fe20003fc5070 */
[----:B------:R-:W-:Y:S02]  /*39a0*/  IMAD.SHL.U32 R223, R221, 0x40, RZ ;  /* 0x00000040dddf7824 */ /* 0x000fe400078e00ff */
[----:B------:R4:W-:Y:S01]  /*39b0*/  LDGSTS.E [R136+0x600], [R134.64], P2 ;  /* 0x0060000086887fae */ /* 0x0009e2000912184a */
[----:B------:R-:W-:Y:S01]  /*39c0*/  ISETP.NE.U32.AND P2, PT, R224, RZ, PT ;  /* 0x000000ffe000720c */ /* 0x000fe20003f45070 */
[----:B-1----:R-:W-:Y:S02]  /*39d0*/  IMAD.WIDE R192, R223, 0x4, R192 ;  /* 0x00000004dfc07825 */ /* 0x002fe400078e02c0 */
[----:B------:R1:W-:Y:S01]  /*39e0*/  LDGSTS.E [R136+0xa00], [R130.64], P4 ;  /* 0x00a0000082887fae */ /* 0x0003e2000a12184a */
[----:B------:R-:W-:Y:S01]  /*39f0*/  ISETP.NE.U32.AND P4, PT, R225, RZ, PT ;  /* 0x000000ffe100720c */ /* 0x000fe20003f85070 */
[----:B--2---:R-:W-:-:S02]  /*3a00*/  IMAD.WIDE R190, R223, 0x4, R190 ;  /* 0x00000004dfbe7825 */ /* 0x004fc400078e02be */
[----:B------:R2:W-:Y:S01]  /*3a10*/  LDGSTS.E [R136+0xe00], [R126.64], P5 ;  /* 0x00e000007e887fae */ /* 0x0005e2000a92184a */
[----:B------:R-:W-:Y:S01]  /*3a20*/  ISETP.NE.U32.AND P5, PT, R226, RZ, PT ;  /* 0x000000ffe200720c */ /* 0x000fe20003fa5070 */
[----:B---3--:R-:W-:Y:S02]  /*3a30*/  IMAD.WIDE R158, R223, 0x4, R158 ;  /* 0x00000004df9e7825 */ /* 0x008fe400078e029e */
[----:B------:R3:W-:Y:S01]  /*3a40*/  LDGSTS.E [R136+0x1200], [R122.64], P6 ;  /* 0x012000007a887fae */ /* 0x0007e2000b12184a */
[----:B------:R-:W-:Y:S01]  /*3a50*/  ISETP.NE.U32.AND P6, PT, R227, RZ, PT ;  /* 0x000000ffe300720c */ /* 0x000fe20003fc5070 */
[C---:B----4-:R-:W-:Y:S02]  /*3a60*/  IMAD.WIDE R128, R223.reuse, 0x4, R128 ;  /* 0x00000004df807825 */ /* 0x050fe400078e0280 */
[----:B------:R4:W-:Y:S01]  /*3a70*/  LDGSTS.E [R136+0x1600], [R118.64], P2 ;  /* 0x0160000076887fae */ /* 0x0009e2000912184a */
[----:B------:R-:W-:Y:S01]  /*3a80*/  ISETP.NE.U32.AND P2, PT, R228, RZ, PT ;  /* 0x000000ffe400720c */ /* 0x000fe20003f45070 */
[----:B-----5:R-:W-:-:S02]  /*3a90*/  IMAD.WIDE R188, R223, 0x4, R188 ;  /* 0x00000004dfbc7825 */ /* 0x020fc400078e02bc */
[----:B------:R5:W-:Y:S01]  /*3aa0*/  LDGSTS.E [R136+0x1a00], [R114.64], P4 ;  /* 0x01a0000072887fae */ /* 0x000be2000a12184a */
[----:B------:R-:W-:Y:S01]  /*3ab0*/  ISETP.NE.U32.AND P4, PT, R229, RZ, PT ;  /* 0x000000ffe500720c */ /* 0x000fe20003f85070 */
[C---:B------:R-:W-:Y:S02]  /*3ac0*/  IMAD.WIDE R162, R223.reuse, 0x4, R162 ;  /* 0x00000004dfa27825 */ /* 0x040fe400078e02a2 */
[----:B------:R1:W-:Y:S01]  /*3ad0*/  LDGSTS.E [R136+0x1e00], [R110.64], P5 ;  /* 0x01e000006e887fae */ /* 0x0003e2000a92184a */
[----:B------:R-:W-:Y:S01]  /*3ae0*/  ISETP.NE.U32.AND P5, PT, R230, RZ, PT ;  /* 0x000000ffe600720c */ /* 0x000fe20003fa5070 */
[C---:B------:R-:W-:Y:S02]  /*3af0*/  IMAD.WIDE R150, R223.reuse, 0x4, R150 ;  /* 0x00000004df967825 */ /* 0x040fe400078e0296 */
[----:B------:R1:W-:Y:S01]  /*3b00*/  LDGSTS.E [R136+0x2200], [R112.64], P6 ;  /* 0x0220000070887fae */ /* 0x0003e2000b12184a */
[----:B------:R-:W-:Y:S01]  /*3b10*/  ISETP.NE.U32.AND P6, PT, R234, RZ, PT ;  /* 0x000000ffea00720c */ /* 0x000fe20003fc5070 */
[----:B------:R-:W-:-:S02]  /*3b20*/  IMAD.WIDE R124, R223, 0x4, R124 ;  /* 0x00000004df7c7825 */ /* 0x000fc400078e027c */
[----:B------:R1:W-:Y:S01]  /*3b30*/  LDGSTS.E [R136+0x2600], [R108.64], P2 ;  /* 0x026000006c887fae */ /* 0x0003e2000912184a */
[----:B------:R-:W-:Y:S01]  /*3b40*/  ISETP.NE.U32.AND P2, PT, R231, RZ, PT ;  /* 0x000000ffe700720c */ /* 0x000fe20003f45070 */
[C---:B------:R-:W-:Y:S02]  /*3b50*/  IMAD.WIDE R116, R223.reuse, 0x4, R116 ;  /* 0x00000004df747825 */ /* 0x040fe400078e0274 */
[----:B------:R1:W-:Y:S01]  /*3b60*/  LDGSTS.E [R136+0x2a00], [R104.64], P4 ;  /* 0x02a0000068887fae */ /* 0x0003e2000a12184a */
[----:B------:R-:W-:Y:S01]  /*3b70*/  ISETP.NE.U32.AND P4, PT, R232, RZ, PT ;  /* 0x000000ffe800720c */ /* 0x000fe20003f85070 */
[----:B------:R-:W-:Y:S02]  /*3b80*/  IMAD.WIDE R132, R223, 0x4, R132 ;  /* 0x00000004df847825 */ /* 0x000fe400078e0284 */
[----:B------:R1:W-:Y:S01]  /*3b90*/  LDGSTS.E [R136+0x2e00], [R32.64], P5 ;  /* 0x02e0000020887fae */ /* 0x0003e2000a92184a */
[----:B------:R-:W-:Y:S01]  /*3ba0*/  ISETP.NE.U32.AND P5, PT, R233, RZ, PT ;  /* 0x000000ffe900720c */ /* 0x000fe20003fa5070 */
[----:B------:R-:W-:-:S04]  /*3bb0*/  IMAD.WIDE R120, R223, 0x4, R120 ;  /* 0x00000004df787825 */ /* 0x000fc800078e0278 */
[----:B------:R1:W-:Y:S01]  /*3bc0*/  LDGSTS.E [R136+0x3200], [R96.64], P2 ;  /* 0x0320000060887fae */ /* 0x0003e2000912184a */
[C---:B------:R-:W-:Y:S01]  /*3bd0*/  LOP3.LUT P2, RZ, R236.reuse, 0x10, RZ, 0xc0, !PT ;  /* 0x00000010ecff7812 */ /* 0x040fe2000784c0ff */
[C---:B------:R-:W-:Y:S02]  /*3be0*/  IMAD.WIDE R154, R223.reuse, 0x4, R154 ;  /* 0x00000004df9a7825 */ /* 0x040fe400078e029a */
[----:B------:R1:W-:Y:S01]  /*3bf0*/  LDGSTS.E [R136+0x3600], [R102.64], P4 ;  /* 0x0360000066887fae */ /* 0x0003e2000a12184a */
[C---:B------:R-:W-:Y:S01]  /*3c00*/  LOP3.LUT P4, RZ, R236.reuse, 0x8, RZ, 0xc0, !PT ;  /* 0x00000008ecff7812 */ /* 0x040fe2000788c0ff */
[C---:B------:R-:W-:Y:S02]  /*3c10*/  IMAD.WIDE R186, R223.reuse, 0x4, R186 ;  /* 0x00000004dfba7825 */ /* 0x040fe400078e02ba */
[----:B------:R1:W-:Y:S01]  /*3c20*/  LDGSTS.E [R136+0x3a00], [R100.64], P5 ;  /* 0x03a0000064887fae */ /* 0x0003e2000a92184a */
[----:B------:R-:W-:Y:S01]  /*3c30*/  LOP3.LUT P5, RZ, R236, 0x4, RZ, 0xc0, !PT ;  /* 0x00000004ecff7812 */ /* 0x000fe200078ac0ff */
[----:B------:R-:W-:-:S02]  /*3c40*/  IMAD.WIDE R184, R223, 0x4, R184 ;  /* 0x00000004dfb87825 */ /* 0x000fc400078e02b8 */
[----:B------:R1:W-:Y:S01]  /*3c50*/  LDGSTS.E [R136+0x3e00], [R98.64], P6 ;  /* 0x03e0000062887fae */ /* 0x0003e2000b12184a */
[----:B------:R-:W-:Y:S01]  /*3c60*/  ISETP.NE.U32.AND P6, PT, R235, RZ, PT ;  /* 0x000000ffeb00720c */ /* 0x000fe20003fc5070 */
[C---:B------:R-:W-:Y:S02]  /*3c70*/  IMAD.WIDE R160, R223.reuse, 0x4, R160 ;  /* 0x00000004dfa07825 */ /* 0x040fe400078e02a0 */
[----:B------:R-:W0:Y:S02]  /*3c80*/  LDGDEPBAR ;  /* 0x00000000000079af */ /* 0x000e240000000000 */
[----:B------:R-:W-:-:S04]  /*3c90*/  IMAD.WIDE R156, R223, 0x4, R156 ;  /* 0x00000004df9c7825 */ /* 0x000fc800078e029c */
[----:B------:R-:W-:-:S04]  /*3ca0*/  IMAD.WIDE R152, R223, 0x4, R152 ;  /* 0x00000004df987825 */ /* 0x000fc800078e0298 */
[----:B------:R3:W-:Y:S01]  /*3cb0*/  LDGSTS.E [R2+0x8000], [R106.64], P6 ;  /* 0x080000006a027fae */ /* 0x0007e2000b12184a */
[----:B------:R-:W-:-:S03]  /*3cc0*/  IMAD.WIDE R134, R223, 0x4, R134 ;  /* 0x00000004df867825 */ /* 0x000fc600078e0286 */
[----:B------:R4:W-:Y:S01]  /*3cd0*/  LDGSTS.E [R2+0x8800], [R94.64], P6 ;  /* 0x088000005e027fae */ /* 0x0009e2000b12184a */
[----:B-1----:R-:W-:-:S03]  /*3ce0*/  IMAD.WIDE R130, R223, 0x4, R130 ;  /* 0x00000004df827825 */ /* 0x002fc600078e0282 */
[----:B------:R1:W-:Y:S01]  /*3cf0*/  LDGSTS.E [R2+0x9000], [R92.64], P6 ;  /* 0x090000005c027fae */ /* 0x0003e2000b12184a */
[----:B--2---:R-:W-:-:S03]  /*3d00*/  IMAD.WIDE R126, R223, 0x4, R126 ;  /* 0x00000004df7e7825 */ /* 0x004fc600078e027e */
[----:B------:R2:W-:Y:S01]  /*3d10*/  LDGSTS.E [R2+0x9800], [R90.64], P6 ;  /* 0x098000005a027fae */ /* 0x0005e2000b12184a */
[----:B---3--:R-:W-:-:S03]  /*3d20*/  IMAD.WIDE R122, R223, 0x4, R122 ;  /* 0x00000004df7a7825 */ /* 0x008fc600078e027a */
[----:B------:R3:W-:Y:S01]  /*3d30*/  LDGSTS.E [R2+0xa000], [R88.64], P6 ;  /* 0x0a00000058027fae */ /* 0x0007e2000b12184a */
[----:B----4-:R-:W-:-:S03]  /*3d40*/  IMAD.WIDE R118, R223, 0x4, R118 ;  /* 0x00000004df767825 */ /* 0x010fc600078e0276 */
[----:B------:R4:W-:Y:S01]  /*3d50*/  LDGSTS.E [R2+0xa800], [R86.64], P6 ;  /* 0x0a80000056027fae */ /* 0x0009e2000b12184a */
[----:B-----5:R-:W-:-:S03]  /*3d60*/  IMAD.WIDE R114, R223, 0x4, R114 ;  /* 0x00000004df727825 */ /* 0x020fc600078e0272 */
[----:B------:R5:W-:Y:S01]  /*3d70*/  LDGSTS.E [R2+0xb000], [R84.64], P6 ;  /* 0x0b00000054027fae */ /* 0x000be2000b12184a */
[----:B------:R-:W-:-:S03]  /*3d80*/  IMAD.WIDE R110, R223, 0x4, R110 ;  /* 0x00000004df6e7825 */ /* 0x000fc600078e026e */
        /* <DEDUP_REMOVED lines=16> */
[----:B------:R1:W-:Y:S04]  /*3e90*/  LDGSTS.E [R166+0xba00], [R66.64], P6 ;  /* 0x0ba0000042a67fae */ /* 0x0003e8000b12184a */
        /* <DEDUP_REMOVED lines=15> */
[----:B------:R1:W-:Y:S01]  /*3f90*/  LDGSTS.E [R164+0xbe00], [R34.64], P6 ;  /* 0x0be0000022a47fae */ /* 0x0003e2000b12184a */
[----:B------:R-:W-:-:S03]  /*3fa0*/  ISETP.NE.U32.AND P6, PT, R220, RZ, PT ;  /* 0x000000ffdc00720c */ /* 0x000fc60003fc5070 */
[----:B------:R-:W0:Y:S04]  /*3fb0*/  LDGDEPBAR ;  /* 0x00000000000079af */ /* 0x000e280000000000 */
[----:B------:R-:W-:Y:S06]  /*3fc0*/  BAR.SYNC.DEFER_BLOCKING 0x0 ;  /* 0x0000000000007b1d */ /* 0x000fec0000010000 */
[----:B------:R-:W-:Y:S01]  /*3fd0*/  @!PT LDS RZ, [RZ] ;  /* 0x00000000fffff984 */ /* 0x000fe20000000800 */
[----:B------:R-:W-:Y:S01]  /*3fe0*/  @!PT LDS RZ, [RZ] ;  /* 0x00000000fffff984 */ /* 0x000fe20000000800 */
[----:B------:R-:W-:Y:S01]  /*3ff0*/  @!PT LDS RZ, [RZ] ;  /* 0x00000000fffff984 */ /* 0x000fe20000000800 */
[----:B------:R1:W-:Y:S01]  /*4000*/  LDGSTS.E [R0+0x4000], [R192.64], P5 ;  /* 0x04000000c0007fae */ /* 0x0003e2000a92184a */
[----:B------:R-:W-:-:S03]  /*4010*/  ISETP.GE.AND P5, PT, R214, UR4, PT ;  /* 0x00000004d6007c0c */ /* 0x000fc6000bfa6270 */
[----:B------:R2:W-:Y:S04]  /*4020*/  LDGSTS.E [R0+0x4400], [R190.64], P4 ;  /* 0x04400000be007fae */ /* 0x0005e8000a12184a */
[----:B------:R3:W-:Y:S01]  /*4030*/  LDGSTS.E [R0+0x4800], [R158.64], P2 ;  /* 0x048000009e007fae */ /* 0x0007e2000912184a */
[----:B-1----:R-:W-:-:S03]  /*4040*/  SEL R192, RZ, 0x4, P5 ;  /* 0x00000004ffc07807 */ /* 0x002fc60002800000 */
[----:B------:R1:W-:Y:S01]  /*4050*/  LDGSTS.E [R0+0x4c00], [R128.64], P0 ;  /* 0x04c0000080007fae */ /* 0x0003e2000812184a */
[----:B------:R-:W-:Y:S02]  /*4060*/  ISETP.GE.AND P5, PT, R212, UR4, PT ;  /* 0x00000004d4007c0c */ /* 0x000fe4000bfa6270 */
[----:B------:R-:W-:Y:S01]  /*4070*/  SEL R192, R192, RZ, P3 ;  /* 0x000000ffc0c07207 */ /* 0x000fe20001800000 */
[----:B------:R1:W-:Y:S01]  /*4080*/  LDGSTS.E [R0+0x5000], [R188.64], P1 ;  /* 0x05000000bc007fae */ /* 0x0003e2000892184a */
[----:B--2---:R-:W-:Y:S02]  /*4090*/  SEL R191, RZ, 0x4, P5 ;  /* 0x00000004ffbf7807 */ /* 0x004fe40002800000 */
[----:B------:R-:W-:Y:S01]  /*40a0*/  ISETP.GE.AND P5, PT, R182, UR4, PT ;  /* 0x00000004b6007c0c */ /* 0x000fe2000bfa6270 */
[----:B------:R2:W-:Y:S01]  /*40b0*/  LDGSTS.E [R0+0x5400], [R162.64], P6 ;  /* 0x05400000a2007fae */ /* 0x0005e2000b12184a */
[----:B------:R-:W-:Y:S02]  /*40c0*/  ISETP.NE.U32.AND P4, PT, R192, RZ, PT ;  /* 0x000000ffc000720c */ /* 0x000fe40003f85070 */
[----:B------:R-:W-:-:S02]  /*40d0*/  SEL R190, RZ, 0x4, P5 ;  /* 0x00000004ffbe7807 */ /* 0x000fc40002800000 */
[----:B------:R-:W-:Y:S02]  /*40e0*/  ISETP.GE.AND P5, PT, R180, UR4, PT ;  /* 0x00000004b4007c0c */ /* 0x000fe4000bfa6270 */
[----:B------:R-:W-:Y:S02]  /*40f0*/  ISETP.GE.AND P1, PT, R237, UR4, PT ;  /* 0x00000004ed007c0c */ /* 0x000fe4000bf26270 */
[----:B------:R-:W-:Y:S02]  /*4100*/  SEL R222, RZ, 0x4, P5 ;  /* 0x00000004ffde7807 */ /* 0x000fe40002800000 */
[----:B------:R-:W-:Y:S02]  /*4110*/  ISETP.GE.AND P5, PT, R178, UR4, PT ;  /* 0x00000004b2007c0c */ /* 0x000fe4000bfa6270 */
[----:B------:R-:W-:Y:S01]  /*4120*/  SEL R191, R191, RZ, P3 ;  /* 0x000000ffbfbf7207 */ /* 0x000fe20001800000 */
[----:B------:R2:W-:Y:S01]  /*4130*/  LDGSTS.E [R0+0x5800], [R150.64], P4 ;  /* 0x0580000096007fae */ /* 0x0005e2000a12184a */
[----:B---3--:R-:W-:-:S02]  /*4140*/  SEL R159, RZ, 0x4, P5 ;  /* 0x00000004ff9f7807 */ /* 0x008fc40002800000 */
[----:B------:R-:W-:Y:S02]  /*4150*/  ISETP.GE.AND P5, PT, R176, UR4, PT ;  /* 0x00000004b0007c0c */ /* 0x000fe4000bfa6270 */
[----:B-1----:R-:W-:Y:S02]  /*4160*/  SEL R189, RZ, 0x4, P1 ;  /* 0x00000004ffbd7807 */ /* 0x002fe40000800000 */
[----:B------:R-:W-:Y:S02]  /*4170*/  SEL R221, RZ, 0x4, P5 ;  /* 0x00000004ffdd7807 */ /* 0x000fe40002800000 */
[----:B------:R-:W-:Y:S02]  /*4180*/  ISETP.GE.AND P5, PT, R174, UR4, PT ;  /* 0x00000004ae007c0c */ /* 0x000fe4000bfa6270 */
[----:B------:R-:W-:Y:S02]  /*4190*/  ISETP.GE.AND P1, PT, R238, UR4, PT ;  /* 0x00000004ee007c0c */ /* 0x000fe4000bf26270 */
[----:B------:R-:W-:-:S02]  /*41a0*/  SEL R192, RZ, 0x4, P5 ;  /* 0x00000004ffc07807 */ /* 0x000fc40002800000 */
[----:B------:R-:W-:Y:S02]  /*41b0*/  ISETP.GE.AND P5, PT, R172, UR4, PT ;  /* 0x00000004ac007c0c */ /* 0x000fe4000bfa6270 */
[----:B------:R-:W-:Y:S02]  /*41c0*/  LOP3.LUT R237, R3, 0xa, RZ, 0xfc, !PT ;  /* 0x0000000a03ed7812 */ /* 0x000fe400078efcff */
[----:B------:R-:W-:Y:S02]  /*41d0*/  SEL R193, RZ, 0x4, P5 ;  /* 0x00000004ffc17807 */ /* 0x000fe40002800000 */
[----:B------:R-:W-:Y:S02]  /*41e0*/  ISETP.GE.AND P5, PT, R170, UR4, PT ;  /* 0x00000004aa007c0c */ /* 0x000fe4000bfa6270 */
[----:B------:R-:W-:Y:S02]  /*41f0*/  ISETP.NE.U32.AND P2, PT, R191, RZ, PT ;  /* 0x000000ffbf00720c */ /* 0x000fe40003f45070 */
[----:B------:R-:W-:-:S02]  /*4200*/  SEL R190, R190, RZ, P3 ;  /* 0x000000ffbebe7207 */ /* 0x000fc40001800000 */
[----:B------:R-:W-:Y:S02]  /*4210*/  SEL R191, RZ, 0x4, P5 ;  /* 0x00000004ffbf7807 */ /* 0x000fe40002800000 */
[----:B------:R-:W-:Y:S02]  /*4220*/  ISETP.GE.AND P5, PT, R169, UR4, PT ;  /* 0x00000004a9007c0c */ /* 0x000fe4000bfa6270 */
[----:B------:R-:W-:Y:S02]  /*4230*/  SEL R188, RZ, 0x4, P1 ;  /* 0x00000004ffbc7807 */ /* 0x000fe40000800000 */
[----:B------:R-:W-:Y:S02]  /*4240*/  SEL R222, R222, RZ, P3 ;  /* 0x000000ffdede7207 */ /* 0x000fe40001800000 */
[----:B------:R-:W-:Y:S01]  /*4250*/  ISETP.GE.AND P1, PT, R237, UR4, PT ;  /* 0x00000004ed007c0c */ /* 0x000fe2000bf26270 */
[----:B------:R1:W-:Y:S01]  /*4260*/  LDGSTS.E [R0+0x5c00], [R124.64], P2 ;  /* 0x05c000007c007fae */ /* 0x0003e2000912184a */
[----:B------:R-:W-:-:S02]  /*4270*/  LOP3.LUT R237, R3, 0xe, RZ, 0xfc, !PT ;  /* 0x0000000e03ed7812 */ /* 0x000fc400078efcff */
[----:B------:R-:W-:Y:S02]  /*4280*/  SEL R159, R159, RZ, P3 ;  /* 0x000000ff9f9f7207 */ /* 0x000fe40001800000 */
[----:B------:R-:W-:Y:S02]  /*4290*/  ISETP.NE.U32.AND P0, PT, R190, RZ, PT ;  /* 0x000000ffbe00720c */ /* 0x000fe40003f05070 */
[----:B------:R-:W-:Y:S02]  /*42a0*/  SEL R190, RZ, 0x4, P5 ;  /* 0x00000004ffbe7807 */ /* 0x000fe40002800000 */
[----:B------:R-:W-:Y:S02]  /*42b0*/  ISETP.NE.U32.AND P5, PT, R222, RZ, PT ;  /* 0x000000ffde00720c */ /* 0x000fe40003fa5070 */
[----:B------:R-:W-:Y:S02]  /*42c0*/  SEL R158, RZ, 0x4, P1 ;  /* 0x00000004ff9e7807 */ /* 0x000fe40000800000 */
[----:B------:R-:W-:-:S02]  /*42d0*/  ISETP.NE.U32.AND P1, PT, R159, RZ, PT ;  /* 0x000000ff9f00720c */ /* 0x000fc40003f25070 */
[----:B------:R-:W-:Y:S02]  /*42e0*/  ISETP.GE.AND P6, PT, R237, UR4, PT ;  /* 0x00000004ed007c0c */ /* 0x000fe4000bfc6270 */
[C---:B------:R-:W-:Y:S01]  /*42f0*/  LOP3.LUT R238, R3.reuse, 0x12, RZ, 0xfc, !PT ;  /* 0x0000001203ee7812 */ /* 0x040fe200078efcff */
[----:B------:R3:W-:Y:S01]  /*4300*/  LDGSTS.E [R0+0x6000], [R116.64], P0 ;  /* 0x0600000074007fae */ /* 0x0007e2000812184a */
[----:B--2---:R-:W-:Y:S02]  /*4310*/  SEL R162, RZ, 0x4, P6 ;  /* 0x00000004ffa27807 */ /* 0x004fe40003000000 */
[----:B------:R-:W-:Y:S01]  /*4320*/  ISETP.GE.AND P6, PT, R238, UR4, PT ;  /* 0x00000004ee007c0c */ /* 0x000fe2000bfc6270 */
[----:B------:R2:W-:Y:S01]  /*4330*/  LDGSTS.E [R0+0x6400], [R132.64], P5 ;  /* 0x0640000084007fae */ /* 0x0005e2000a92184a */
[----:B------:R-:W-:Y:S01]  /*4340*/  LOP3.LUT R237, R3, 0x16, RZ, 0xfc, !PT ;  /* 0x0000001603ed7812 */ /* 0x000fe200078efcff */
[----:B------:R-:W-:Y:S01]  /*4350*/  IMAD.MOV.U32 R238, RZ, RZ, 0x3f ;  /* 0x0000003fffee7424 */ /* 0x000fe200078e00ff */
[----:B------:R-:W-:Y:S01]  /*4360*/  SEL R221, R221, RZ, P3 ;  /* 0x000000ffdddd7207 */ /* 0x000fe20001800000 */
[----:B------:R2:W-:Y:S01]  /*4370*/  LDGSTS.E [R0+0x6800], [R120.64], P1 ;  /* 0x0680000078007fae */ /* 0x0005e2000892184a */
[----:B------:R-:W-:-:S02]  /*4380*/  SEL R192, R192, RZ, P3 ;  /* 0x000000ffc0c07207 */ /* 0x000fc40001800000 */
[----:B------:R-:W-:Y:S02]  /*4390*/  SEL R193, R193, RZ, P3 ;  /* 0x000000ffc1c17207 */ /* 0x000fe40001800000 */
[----:B------:R-:W-:Y:S02]  /*43a0*/  SEL R159, RZ, 0x4, P6 ;  /* 0x00000004ff9f7807 */ /* 0x000fe40003000000 */
[----:B------:R-:W-:Y:S02]  /*43b0*/  SEL R191, R191, RZ, P3 ;  /* 0x000000ffbfbf7207 */ /* 0x000fe40001800000 */
[----:B------:R-:W-:Y:S02]  /*43c0*/  ISETP.GE.AND P6, PT, R237, UR4, PT ;  /* 0x00000004ed007c0c */ /* 0x000fe4000bfc6270 */
[----:B------:R-:W-:Y:S01]  /*43d0*/  ISETP.NE.U32.AND P4, PT, R221, RZ, PT ;  /* 0x000000ffdd00720c */ /* 0x000fe20003f85070 */
[----:B------:R-:W1:Y:S01]  /*43e0*/  S2R R237, SR_TID.X ;  /* 0x0000000000ed7919 */ /* 0x000e620000002100 */
[----:B------:R-:W-:-:S02]  /*43f0*/  SEL R190, R190, RZ, P3 ;  /* 0x000000ffbebe7207 */ /* 0x000fc40001800000 */
[----:B------:R-:W-:Y:S02]  /*4400*/  ISETP.NE.U32.AND P2, PT, R192, RZ, PT ;  /* 0x000000ffc000720c */ /* 0x000fe40003f45070 */
[----:B------:R-:W-:Y:S02]  /*4410*/  ISETP.NE.U32.AND P0, PT, R193, RZ, PT ;  /* 0x000000ffc100720c */ /* 0x000fe40003f05070 */
[----:B------:R-:W-:Y:S02]  /*4420*/  ISETP.NE.U32.AND P5, PT, R191, RZ, PT ;  /* 0x000000ffbf00720c */ /* 0x000fe40003fa5070 */
[----:B------:R-:W-:Y:S02]  /*4430*/  SEL R129, RZ, 0x4, P6 ;  /* 0x00000004ff817807 */ /* 0x000fe40003000000 */
[----:B------:R-:W-:Y:S01]  /*4440*/  ISETP.NE.U32.AND P1, PT, R190, RZ, PT ;  /* 0x000000ffbe00720c */ /* 0x000fe20003f25070 */
[----:B------:R2:W-:Y:S01]  /*4450*/  LDGSTS.E [R0+0x6c00], [R154.64], P4 ;  /* 0x06c000009a007fae */ /* 0x0005e2000a12184a */
[----:B------:R-:W-:-:S02]  /*4460*/  ISETP.GE.AND P6, PT, R213, UR4, PT ;  /* 0x00000004d5007c0c */ /* 0x000fc4000bfc6270 */
[----:B------:R-:W-:Y:S01]  /*4470*/  SEL R189, R189, RZ, P3 ;  /* 0x000000ffbdbd7207 */ /* 0x000fe20001800000 */
[----:B------:R2:W-:Y:S01]  /*4480*/  LDGSTS.E [R0+0x7000], [R186.64], P2 ;  /* 0x07000000ba007fae */ /* 0x0005e2000912184a */
[----:B------:R-:W-:Y:S02]  /*4490*/  SEL R151, RZ, 0x4, P6 ;  /* 0x00000004ff977807 */ /* 0x000fe40003000000 */
[----:B------:R-:W-:Y:S01]  /*44a0*/  ISETP.GE.AND P6, PT, R211, UR4, PT ;  /* 0x00000004d3007c0c */ /* 0x000fe2000bfc6270 */
[----:B------:R2:W-:Y:S01]  /*44b0*/  LDGSTS.E [R0+0x7400], [R184.64], P0 ;  /* 0x07400000b8007fae */ /* 0x0005e2000812184a */
[----:B------:R-:W-:Y:S02]  /*44c0*/  SEL R188, R188, RZ, P3 ;  /* 0x000000ffbcbc7207 */ /* 0x000fe40001800000 */
[----:B------:R-:W-:Y:S01]  /*44d0*/  SEL R158, R158, RZ, P3 ;  /* 0x000000ff9e9e7207 */ /* 0x000fe20001800000 */
[----:B------:R2:W-:Y:S01]  /*44e0*/  LDGSTS.E [R0+0x7800], [R160.64], P5 ;  /* 0x07800000a0007fae */ /* 0x0005e2000a92184a */
[----:B------:R-:W-:-:S02]  /*44f0*/  SEL R162, R162, RZ, P3 ;  /* 0x000000ffa2a27207 */ /* 0x000fc40001800000 */
[----:B------:R-:W-:Y:S01]  /*4500*/  SEL R150, RZ, 0x4, P6 ;  /* 0x00000004ff967807 */ /* 0x000fe20003000000 */
[----:B------:R2:W-:Y:S01]  /*4510*/  LDGSTS.E [R0+0x7c00], [R156.64], P1 ;  /* 0x07c000009c007fae */ /* 0x0005e2000892184a */
[----:B------:R-:W-:Y:S02]  /*4520*/  ISETP.NE.U32.AND P4, PT, R189, RZ, PT ;  /* 0x000000ffbd00720c */ /* 0x000fe40003f85070 */
[----:B------:R-:W-:Y:S02]  /*4530*/  SEL R159, R159, RZ, P3 ;  /* 0x000000ff9f9f7207 */ /* 0x000fe40001800000 */
[----:B------:R-:W-:Y:S02]  /*4540*/  ISETP.GE.AND P6, PT, R181, UR4, PT ;  /* 0x00000004b5007c0c */ /* 0x000fe4000bfc6270 */
[----:B------:R-:W-:Y:S02]  /*4550*/  ISETP.NE.U32.AND P2, PT, R188, RZ, PT ;  /* 0x000000ffbc00720c */ /* 0x000fe40003f45070 */
[----:B------:R-:W-:-:S02]  /*4560*/  ISETP.NE.U32.AND P0, PT, R158, RZ, PT ;  /* 0x000000ff9e00720c */ /* 0x000fc40003f05070 */
[----:B------:R-:W-:Y:S02]  /*4570*/  ISETP.NE.U32.AND P5, PT, R162, RZ, PT ;  /* 0x000000ffa200720c */ /* 0x000fe40003fa5070 */
[----:B------:R-:W-:Y:S01]  /*4580*/  ISETP.NE.U32.AND P1, PT, R159, RZ, PT ;  /* 0x000000ff9f00720c */ /* 0x000fe20003f25070 */
[----:B------:R2:W-:Y:S01]  /*4590*/  LDGSTS.E [R136+0x4200], [R152.64], P4 ;  /* 0x0420000098887fae */ /* 0x0005e2000a12184a */
[----:B------:R-:W-:Y:S02]  /*45a0*/  SEL R128, RZ, 0x4, P6 ;  /* 0x00000004ff807807 */ /* 0x000fe40003000000 */
[----:B------:R-:W-:Y:S02]  /*45b0*/  ISETP.GE.AND P6, PT, R179, UR4, PT ;  /* 0x00000004b3007c0c */ /* 0x000fe4000bfc6270 */
[----:B------:R-:W-:Y:S01]  /*45c0*/  SEL R129, R129, RZ, P3 ;  /* 0x000000ff81817207 */ /* 0x000fe20001800000 */
[----:B------:R2:W-:Y:S01]  /*45d0*/  LDGSTS.E [R136+0x4600], [R134.64], P2 ;  /* 0x0460000086887fae */ /* 0x0005e2000912184a */
[----:B-1----:R-:W-:-:S02]  /*45e0*/  SEL R125, RZ, 0x4, P6 ;  /* 0x00000004ff7d7807 */ /* 0x002fc40003000000 */
[----:B------:R-:W-:Y:S01]  /*45f0*/  SEL R151, R151, RZ, P3 ;  /* 0x000000ff97977207 */ /* 0x000fe20001800000 */
[----:B------:R2:W-:Y:S01]  /*4600*/  LDGSTS.E [R136+0x4a00], [R130.64], P0 ;  /* 0x04a0000082887fae */ /* 0x0005e2000812184a */
[----:B------:R-:W-:Y:S02]  /*4610*/  SEL R150, R150, RZ, P3 ;  /* 0x000000ff96967207 */ /* 0x000fe40001800000 */
[----:B------:R-:W-:Y:S01]  /*4620*/  SEL R128, R128, RZ, P3 ;  /* 0x000000ff80807207 */ /* 0x000fe20001800000 */
[----:B------:R2:W-:Y:S01]  /*4630*/  LDGSTS.E [R136+0x4e00], [R126.64], P5 ;  /* 0x04e000007e887fae */ /* 0x0005e2000a92184a */
[----:B------:R-:W-:Y:S02]  /*4640*/  ISETP.NE.U32.AND P4, PT, R129, RZ, PT ;  /* 0x000000ff8100720c */ /* 0x000fe40003f85070 */
[----:B------:R-:W-:Y:S01]  /*4650*/  SEL R125, R125, RZ, P3 ;  /* 0x000000ff7d7d7207 */ /* 0x000fe20001800000 */
[----:B------:R2:W-:Y:S01]  /*4660*/  LDGSTS.E [R136+0x5200], [R122.64], P1 ;  /* 0x052000007a887fae */ /* 0x0005e2000892184a */
[----:B------:R-:W-:-:S02]  /*4670*/  ISETP.NE.U32.AND P2, PT, R151, RZ, PT ;  /* 0x000000ff9700720c */ /* 0x000fc40003f45070 */
[----:B------:R-:W-:Y:S02]  /*4680*/  ISETP.NE.U32.AND P0, PT, R150, RZ, PT ;  /* 0x000000ff9600720c */ /* 0x000fe40003f05070 */
[----:B------:R-:W-:Y:S02]  /*4690*/  ISETP.NE.U32.AND P5, PT, R128, RZ, PT ;  /* 0x000000ff8000720c */ /* 0x000fe40003fa5070 */
[----:B------:R-:W-:Y:S02]  /*46a0*/  ISETP.NE.U32.AND P1, PT, R125, RZ, PT ;  /* 0x000000ff7d00720c */ /* 0x000fe40003f25070 */
[----:B------:R-:W-:Y:S01]  /*46b0*/  ISETP.GE.AND P6, PT, R177, UR4, PT ;  /* 0x00000004b1007c0c */ /* 0x000fe2000bfc6270 */
[----:B------:R2:W-:Y:S01]  /*46c0*/  LDGSTS.E [R136+0x5600], [R118.64], P4 ;  /* 0x0560000076887fae */ /* 0x0005e2000a12184a */
[----:B------:R-:W-:Y:S02]  /*46d0*/  LOP3.LUT R239, R237, 0x3f, RZ, 0xc0, !PT ;  /* 0x0000003fedef7812 */ /* 0x000fe400078ec0ff */
[----:B------:R-:W-:Y:S01]  /*46e0*/  SEL R124, RZ, 0x4, P6 ;  /* 0x00000004ff7c7807 */ /* 0x000fe20003000000 */
[----:B------:R1:W-:Y:S01]  /*46f0*/  LDGSTS.E [R136+0x5a00], [R114.64], P2 ;  /* 0x05a0000072887fae */ /* 0x0003e2000912184a */
[----:B------:R-:W-:-:S02]  /*4700*/  ISETP.GE.AND P2, PT, R175, UR4, PT ;  /* 0x00000004af007c0c */ /* 0x000fc4000bf46270 */
[----:B------:R-:W-:Y:S01]  /*4710*/  SEL R124, R124, RZ, P3 ;  /* 0x000000ff7c7c7207 */ /* 0x000fe20001800000 */
[----:B------:R2:W-:Y:S01]  /*4720*/  LDGSTS.E [R136+0x5e00], [R110.64], P0 ;  /* 0x05e000006e887fae */ /* 0x0005e2000812184a */
[----:B---3--:R-:W-:Y:S02]  /*4730*/  SEL R116, RZ, 0x4, P2 ;  /* 0x00000004ff747807 */ /* 0x008fe40001000000 */
[----:B------:R-:W-:Y:S01]  /*4740*/  ISETP.NE.U32.AND P4, PT, R124, RZ, PT ;  /* 0x000000ff7c00720c */ /* 0x000fe20003f85070 */
[----:B------:R3:W-:Y:S01]  /*4750*/  LDGSTS.E [R136+0x6200], [R112.64], P5 ;  /* 0x0620000070887fae */ /* 0x0007e2000a92184a */
[----:B------:R-:W-:Y:S02]  /*4760*/  ISETP.GE.AND P5, PT, R173, UR4, PT ;  /* 0x00000004ad007c0c */ /* 0x000fe4000bfa6270 */
[----:B------:R-:W-:Y:S01]  /*4770*/  ISETP.GE.AND P2, PT, R239, UR4, PT ;  /* 0x00000004ef007c0c */ /* 0x000fe2000bf46270 */
[----:B------:R4:W-:Y:S01]  /*4780*/  LDGSTS.E [R136+0x6600], [R108.64], P1 ;  /* 0x066000006c887fae */ /* 0x0009e2000892184a */
[----:B------:R-:W-:-:S02]  /*4790*/  ISETP.GE.AND P1, PT, R171, UR4, PT ;  /* 0x00000004ab007c0c */ /* 0x000fc4000bf26270 */
[----:B-1----:R-:W-:Y:S01]  /*47a0*/  SEL R114, RZ, 0x4, P5 ;  /* 0x00000004ff727807 */ /* 0x002fe20002800000 */
[----:B--2---:R-:W-:Y:S01]  /*47b0*/  IMAD.U32 R111, RZ, RZ, UR5 ;  /* 0x00000005ff6f7e24 */ /* 0x004fe2000f8e00ff */
[----:B------:R-:W-:Y:S02]  /*47c0*/  SEL R115, RZ, 0x4, P1 ;  /* 0x00000004ff737807 */ /* 0x000fe40000800000 */
[----:B------:R-:W-:Y:S01]  /*47d0*/  ISETP.GE.AND P1, PT, R168, UR4, PT ;  /* 0x00000004a8007c0c */ /* 0x000fe2000bf26270 */
[----:B------:R1:W-:Y:S01]  /*47e0*/  LDGSTS.E [R136+0x6a00], [R104.64], P4 ;  /* 0x06a0000068887fae */ /* 0x0003e2000a12184a */
[----:B------:R-:W-:Y:S01]  /*47f0*/  ISETP.GE.AND P5, PT, R167, UR4, PT ;  /* 0x00000004a7007c0c */ /* 0x000fe2000bfa6270 */
[----:B---3--:R-:W-:Y:S01]  /*4800*/  IMAD.U32 R113, RZ, RZ, UR5 ;  /* 0x00000005ff717e24 */ /* 0x008fe2000f8e00ff */
[----:B------:R-:W-:Y:S01]  /*4810*/  SEL R110, RZ, 0x4, P1 ;  /* 0x00000004ff6e7807 */ /* 0x000fe20000800000 */
[----:B----4-:R-:W-:Y:S01]  /*4820*/  IMAD.U32 R109, RZ, RZ, UR5 ;  /* 0x00000005ff6d7e24 */ /* 0x010fe2000f8e00ff */
[----:B------:R-:W-:Y:S01]  /*4830*/  SEL R116, R116, RZ, P3 ;  /* 0x000000ff74747207 */ /* 0x000fe20001800000 */
[----:B------:R-:W-:Y:S01]  /*4840*/  IMAD.WIDE R94, R111, 0x4, R94 ;  /* 0x000000046f5e7825 */ /* 0x000fe200078e025e */
[----:B------:R-:W-:-:S02]  /*4850*/  SEL R108, RZ, 0x4, P5 ;  /* 0x00000004ff6c7807 */ /* 0x000fc40002800000 */
[----:B------:R-:W-:Y:S01]  /*4860*/  SEL R114, R114, RZ, P3 ;  /* 0x000000ff72727207 */ /* 0x000fe20001800000 */
[----:B------:R-:W-:Y:S01]  /*4870*/  IMAD.WIDE R106, R109, 0x4, R106 ;  /* 0x000000046d6a7825 */ /* 0x000fe200078e026a */
[----:B------:R-:W-:Y:S02]  /*4880*/  SEL R117, RZ, 0x4, P2 ;  /* 0x00000004ff757807 */ /* 0x000fe40001000000 */
[----:B------:R-:W-:Y:S01]  /*4890*/  SEL R115, R115, RZ, P3 ;  /* 0x000000ff73737207 */ /* 0x000fe20001800000 */
[----:B------:R-:W-:Y:S01]  /*48a0*/  IMAD.WIDE R92, R109, 0x4, R92 ;  /* 0x000000046d5c7825 */ /* 0x000fe200078e025c */
[----:B------:R-:W-:Y:S02]  /*48b0*/  SEL R110, R110, RZ, P3 ;  /* 0x000000ff6e6e7207 */ /* 0x000fe40001800000 */
[----:B------:R-:W-:Y:S01]  /*48c0*/  ISETP.NE.U32.AND P0, PT, R116, RZ, PT ;  /* 0x000000ff7400720c */ /* 0x000fe20003f05070 */
[----:B------:R-:W-:Y:S01]  /*48d0*/  IMAD.WIDE R90, R111, 0x4, R90 ;  /* 0x000000046f5a7825 */ /* 0x000fe200078e025a */
[----:B------:R-:W-:-:S02]  /*48e0*/  SEL R108, R108, RZ, P3 ;  /* 0x000000ff6c6c7207 */ /* 0x000fc40001800000 */
[----:B------:R-:W-:Y:S01]  /*48f0*/  ISETP.NE.U32.AND P1, PT, R114, RZ, PT ;  /* 0x000000ff7200720c */ /* 0x000fe20003f25070 */
[----:B------:R-:W-:Y:S01]  /*4900*/  IMAD.WIDE R88, R113, 0x4, R88 ;  /* 0x0000000471587825 */ /* 0x000fe200078e0258 */
[----:B------:R-:W-:Y:S02]  /*4910*/  SEL R117, R117, RZ, P3 ;  /* 0x000000ff75757207 */ /* 0x000fe40001800000 */
[----:B------:R-:W-:Y:S01]  /*4920*/  ISETP.NE.U32.AND P5, PT, R115, RZ, PT ;  /* 0x000000ff7300720c */ /* 0x000fe20003fa5070 */
[----:B------:R-:W-:Y:S01]  /*4930*/  IMAD.U32 R115, RZ, RZ, UR5 ;  /* 0x00000005ff737e24 */ /* 0x000fe2000f8e00ff */
[----:B------:R-:W-:Y:S01]  /*4940*/  ISETP.NE.U32.AND P3, PT, R110, RZ, PT ;  /* 0x000000ff6e00720c */ /* 0x000fe20003f65070 */
[----:B-1----:R-:W-:Y:S01]  /*4950*/  IMAD.U32 R105, RZ, RZ, UR5 ;  /* 0x00000005ff697e24 */ /* 0x002fe2000f8e00ff */
[----:B------:R-:W-:Y:S01]  /*4960*/  ISETP.NE.U32.AND P4, PT, R108, RZ, PT ;  /* 0x000000ff6c00720c */ /* 0x000fe20003f85070 */
[----:B------:R1:W-:Y:S01]  /*4970*/  LDGSTS.E [R136+0x6e00], [R32.64], P0 ;  /* 0x06e0000020887fae */ /* 0x0003e2000812184a */
[----:B------:R-:W-:Y:S01]  /*4980*/  ISETP.NE.U32.AND P2, PT, R117, RZ, PT ;  /* 0x000000ff7500720c */ /* 0x000fe20003f45070 */
[----:B------:R-:W-:Y:S01]  /*4990*/  IMAD.U32 R117, RZ, RZ, UR5 ;  /* 0x00000005ff757e24 */ /* 0x000fe2000f8e00ff */
[----:B------:R-:W-:Y:S01]  /*49a0*/  IADD3 R238, R238, c[0x0][0x180], RZ ;  /* 0x00006000eeee7a10 */ /* 0x000fe20007ffe0ff */
[----:B------:R1:W-:Y:S01]  /*49b0*/  LDGSTS.E [R136+0x7200], [R96.64], P1 ;  /* 0x0720000060887fae */ /* 0x0003e2000892184a */
[----:B------:R-:W-:-:S02]  /*49c0*/  IMAD.WIDE R86, R115, 0x4, R86 ;  /* 0x0000000473567825 */ /* 0x000fc400078e0256 */
[----:B------:R-:W-:Y:S01]  /*49d0*/  ISETP.GT.AND P6, PT, R238, 0x3f, PT ;  /* 0x0000003fee00780c */ /* 0x000fe20003fc4270 */
[----:B------:R1:W-:Y:S01]  /*49e0*/  LDGSTS.E [R136+0x7600], [R102.64], P5 ;  /* 0x0760000066887fae */ /* 0x0003e2000a92184a */
[----:B-----5:R-:W-:-:S03]  /*49f0*/  IMAD.WIDE R84, R117, 0x4, R84 ;  /* 0x0000000475547825 */ /* 0x020fc600078e0254 */
[----:B------:R1:W-:Y:S01]  /*4a00*/  LDGSTS.E [R136+0x7a00], [R100.64], P3 ;  /* 0x07a0000064887fae */ /* 0x0003e2000992184a */
[----:B------:R-:W-:-:S03]  /*4a10*/  IMAD.WIDE R82, R115, 0x4, R82 ;  /* 0x0000000473527825 */ /* 0x000fc600078e0252 */
[----:B------:R1:W-:Y:S01]  /*4a20*/  LDGSTS.E [R136+0x7e00], [R98.64], P4 ;  /* 0x07e0000062887fae */ /* 0x0003e2000a12184a */
[----:B------:R-:W-:-:S03]  /*4a30*/  IMAD.WIDE R80, R105, 0x4, R80 ;  /* 0x0000000469507825 */ /* 0x000fc600078e0250 */
[----:B------:R-:W0:Y:S01]  /*4a40*/  LDGDEPBAR ;  /* 0x00000000000079af */ /* 0x000e220000000000 */
        /* <DEDUP_REMOVED lines=55> */
[----:B------:R-:W0:Y:S01]  /*4dc0*/  LDGDEPBAR ;  /* 0x00000000000079af */ /* 0x000e220000000000 */
[----:B------:R-:W-:Y:S05]  /*4dd0*/  @P6 BRA `(.L_x_0) ;  /* 0x0000013000006947 */ /* 0x000fea0003800000 */
[----:B------:R-:W-:Y:S01]  /*4de0*/  IMAD.SHL.U32 R183, R237, 0x40, RZ ;  /* 0x00000040edb77824 */ /* 0x000fe200078e00ff */
[----:B-1----:R-:W-:Y:S01]  /*4df0*/  CS2R R84, SRZ ;  /* 0x0000000000547805 */ /* 0x002fe2000001ff00 */
[----:B------:R-:W-:Y:S01]  /*4e00*/  CS2R R86, SRZ ;  /* 0x0000000000567805 */ /* 0x000fe2000001ff00 */
        /* <DEDUP_REMOVED lines=14> */
[----:B------:R-:W-:Y:S01]  /*4ef0*/  LOP3.LUT R183, R183, 0x800, RZ, 0xc0, !PT ;  /* 0x00000800b7b77812 */ /* 0x000fe200078ec0ff */
[----:B------:R-:W-:Y:S05]  /*4f00*/  BRA `(.L_x_1) ;  /* 0x0000338000007947 */ /* 0x000fea0003800000 */
.L_x_0:
[----:B-1----:R-:W-:Y:S01]  /*4f10*/  IMAD R34, R239, c[0x0][0x18c], RZ ;  /* 0x00006300ef227a24 */ /* 0x002fe200078e02ff */
[----:B------:R-:W-:Y:S01]  /*4f20*/  SHF.R.S32.HI R151, RZ, 0x1f, R6 ;  /* 0x0000001fff977819 */ /* 0x000fe20000011406 */
[----:B------:R-:W-:Y:S01]  /*4f30*/  USHF.R.S32.HI UR8, URZ, 0x1f, UR5 ;  /* 0x0000001f3f087899 */ /* 0x000fe20008011405 */
[----:B------:R-:W-:Y:S01]  /*4f40*/  SHF.R.S32.HI R33, RZ, 0x1f, R210 ;  /* 0x0000001fff217819 */ /* 0x000fe200000114d2 */
[----:B------:R-:W-:Y:S01]  /*4f50*/  USHF.L.U32 UR4, UR5, 0x3, URZ ;  /* 0x0000000305047899 */ /* 0x000fe2000800063f */
[----:B------:R-:W-:Y:S01]  /*4f60*/  SHF.R.S32.HI R32, RZ, 0x1f, R34 ;  /* 0x0000001fff207819 */ /* 0x000fe20000011422 */
[----:B------:R-:W-:Y:S01]  /*4f70*/  USHF.L.U64.HI UR7, UR5, 0x3, UR8 ;  /* 0x0000000305077899 */ /* 0x000fe20008010208 */
[----:B------:R-:W-:Y:S01]  /*4f80*/  SHF.L.U64.HI R151, R6, 0x2, R151 ;  /* 0x0000000206977819 */ /* 0x000fe20000010297 */
[----:B------:R-:W-:Y:S01]  /*4f90*/  IMAD.SHL.U32 R42, R237, 0x2, RZ ;  /* 0x00000002ed2a7824 */ /* 0x000fe200078e00ff */
[----:B------:R-:W-:Y:S01]  /*4fa0*/  SHF.L.U64.HI R6, R34, 0x2, R32 ;  /* 0x0000000222067819 */ /* 0x000fe20000010220 */
[----:B------:R-:W-:Y:S01]  /*4fb0*/  IMAD R193, R177, c[0x0][0x188], RZ ;  /* 0x00006200b1c17a24 */ /* 0x000fe200078e02ff */
[----:B------:R-:W-:Y:S01]  /*4fc0*/  LOP3.LUT R32, R237, 0x7, RZ, 0xc0, !PT ;  /* 0x00000007ed207812 */ /* 0x000fe200078ec0ff */
[----:B------:R-:W-:Y:S01]  /*4fd0*/  IMAD R192, R178, c[0x0][0x188], RZ ;  /* 0x00006200b2c07a24 */ /* 0x000fe200078e02ff */
[----:B------:R-:W-:Y:S01]  /*4fe0*/  SHF.L.U64.HI R132, R210, 0x2, R33 ;  /* 0x00000002d2847819 */ /* 0x000fe20000010221 */
[----:B------:R-:W-:Y:S01]  /*4ff0*/  IMAD R191, R179, c[0x0][0x188], RZ ;  /* 0x00006200b3bf7a24 */ /* 0x000fe200078e02ff */
[----:B------:R-:W-:Y:S01]  /*5000*/  LEA R79, P1, R197, UR4, 0x2 ;  /* 0x00000004c54f7c11 */ /* 0x000fe2000f8210ff */
[----:B------:R-:W-:Y:S01]  /*5010*/  IMAD R33, R32, 0x110, RZ ;  /* 0x0000011020217824 */ /* 0x000fe200078e02ff */
[----:B------:R-:W-:Y:S01]  /*5020*/  SHF.R.S32.HI R32, RZ, 0x1f, R197 ;  /* 0x0000001fff207819 */ /* 0x000fe200000114c5 */
[----:B------:R-:W-:Y:S01]  /*5030*/  IMAD R190, R180, c[0x0][0x188], RZ ;  /* 0x00006200b4be7a24 */ /* 0x000fe200078e02ff */
[----:B------:R-:W-:Y:S01]  /*5040*/  SHF.R.S32.HI R35, RZ, 0x1f, R198 ;  /* 0x0000001fff237819 */ /* 0x000fe200000114c6 */
[----:B------:R-:W-:Y:S01]  /*5050*/  IMAD R189, R181, c[0x0][0x188], RZ ;  /* 0x00006200b5bd7a24 */ /* 0x000fe200078e02ff */
[----:B------:R-:W-:Y:S01]  /*5060*/  LEA R81, P0, R198, UR4, 0x2 ;  /* 0x00000004c6517c11 */ /* 0x000fe2000f8010ff */
[----:B------:R-:W-:Y:S01]  /*5070*/  IMAD R188, R182, c[0x0][0x188], RZ ;  /* 0x00006200b6bc7a24 */ /* 0x000fe200078e02ff */
[----:B------:R-:W-:Y:S01]  /*5080*/  LEA.HI.X R69, R197, UR7, R32, 0x2, P1 ;  /* 0x00000007c5457c11 */ /* 0x000fe200088f1420 */
[----:B------:R-:W-:Y:S01]  /*5090*/  IMAD R197, R173, c[0x0][0x188], RZ ;  /* 0x00006200adc57a24 */ /* 0x000fe200078e02ff */
[----:B------:R-:W-:Y:S01]  /*50a0*/  LOP3.LUT R42, R33, 0x30, R42, 0x78, !PT ;  /* 0x00000030212a7812 */ /* 0x000fe200078e782a */
[----:B------:R-:W-:Y:S01]  /*50b0*/  IMAD R187, R211, c[0x0][0x188], RZ ;  /* 0x00006200d3bb7a24 */ /* 0x000fe200078e02ff */
[----:B------:R-:W-:Y:S01]  /*50c0*/  LEA.HI.X R70, R198, UR7, R35, 0x2, P0 ;  /* 0x00000007c6467c11 */ /* 0x000fe200080f1423 */
[----:B------:R-:W-:Y:S01]  /*50d0*/  IMAD R198, R172, c[0x0][0x188], RZ ;  /* 0x00006200acc67a24 */ /* 0x000fe200078e02ff */
[----:B------:R-:W-:Y:S01]  /*50e0*/  SHF.R.S32.HI R32, RZ, 0x1f, R195 ;  /* 0x0000001fff207819 */ /* 0x000fe200000114c3 */
[----:B------:R-:W-:Y:S01]  /*50f0*/  IMAD R186, R212, c[0x0][0x188], RZ ;  /* 0x00006200d4ba7a24 */ /* 0x000fe200078e02ff */
[----:B------:R-:W-:Y:S01]  /*5100*/  LEA R80, P1, R195, UR4, 0x2 ;  /* 0x00000004c3507c11 */ /* 0x000fe2000f8210ff */
[----:B------:R-:W-:Y:S01]  /*5110*/  IMAD R185, R213, c[0x0][0x188], RZ ;  /* 0x00006200d5b97a24 */ /* 0x000fe200078e02ff */
[----:B------:R-:W-:Y:S01]  /*5120*/  SHF.R.S32.HI R33, RZ, 0x1f, R196 ;  /* 0x0000001fff217819 */ /* 0x000fe200000114c4 */
[----:B------:R-:W-:Y:S01]  /*5130*/  IMAD R184, R214, c[0x0][0x188], RZ ;  /* 0x00006200d6b87a24 */ /* 0x000fe200078e02ff */
[----:B------:R-:W-:Y:S01]  /*5140*/  SHF.R.S32.HI R47, RZ, 0x1f, R194 ;  /* 0x0000001fff2f7819 */ /* 0x000fe200000114c2 */
[----:B------:R-:W-:Y:S01]  /*5150*/  CS2R R84, SRZ ;  /* 0x0000000000547805 */ /* 0x000fe2000001ff00 */
[----:B------:R-:W-:Y:S01]  /*5160*/  LEA R82, P0, R196, UR4, 0x2 ;  /* 0x00000004c4527c11 */ /* 0x000fe2000f8010ff */
[----:B------:R-:W-:Y:S01]  /*5170*/  CS2R R86, SRZ ;  /* 0x0000000000567805 */ /* 0x000fe2000001ff00 */
[----:B------:R-:W-:Y:S01]  /*5180*/  LEA R77, P2, R194, UR4, 0x2 ;  /* 0x00000004c24d7c11 */ /* 0x000fe2000f8410ff */
[----:B------:R-:W-:Y:S01]  /*5190*/  CS2R R72, SRZ ;  /* 0x0000000000487805 */ /* 0x000fe2000001ff00 */
[----:B------:R-:W-:Y:S01]  /*51a0*/  SHF.R.S32.HI R46, RZ, 0x1f, R183 ;  /* 0x0000001fff2e7819 */ /* 0x000fe200000114b7 */
[----:B------:R-:W-:Y:S01]  /*51b0*/  CS2R R74, SRZ ;  /* 0x00000000004a7805 */ /* 0x000fe2000001ff00 */
[----:B------:R-:W-:Y:S01]  /*51c0*/  LEA R71, P3, R183, UR4, 0x2 ;  /* 0x00000004b7477c11 */ /* 0x000fe2000f8610ff */
[----:B------:R-:W-:Y:S01]  /*51d0*/  CS2R R64, SRZ ;  /* 0x0000000000407805 */ /* 0x000fe2000001ff00 */
[----:B------:R-:W-:Y:S01]  /*51e0*/  LEA.HI.X R53, R195, UR7, R32, 0x2, P1 ;  /* 0x00000007c3357c11 */ /* 0x000fe200088f1420 */
[----:B------:R-:W-:Y:S01]  /*51f0*/  IMAD R195, R175, c[0x0][0x188], RZ ;  /* 0x00006200afc37a24 */ /* 0x000fe200078e02ff */
[----:B------:R-:W-:Y:S01]  /*5200*/  LEA.HI.X R54, R196, UR7, R33, 0x2, P0 ;  /* 0x00000007c4367c11 */ /* 0x000fe200080f1421 */
[----:B------:R-:W-:Y:S01]  /*5210*/  IMAD R196, R174, c[0x0][0x188], RZ ;  /* 0x00006200aec47a24 */ /* 0x000fe200078e02ff */
[----:B------:R-:W-:Y:S01]  /*5220*/  LEA.HI.X R47, R194, UR7, R47, 0x2, P2 ;  /* 0x00000007c22f7c11 */ /* 0x000fe200090f142f */
[----:B------:R-:W-:Y:S01]  /*5230*/  IMAD R194, R176, c[0x0][0x188], RZ ;  /* 0x00006200b0c27a24 */ /* 0x000fe200078e02ff */
[----:B------:R-:W-:Y:S01]  /*5240*/  SHF.R.S32.HI R44, RZ, 0x1f, R31 ;  /* 0x0000001fff2c7819 */ /* 0x000fe2000001141f */
[----:B------:R-:W-:Y:S01]  /*5250*/  CS2R R66, SRZ ;  /* 0x0000000000427805 */ /* 0x000fe2000001ff00 */
[----:B------:R-:W-:Y:S01]  /*5260*/  LEA R76, P1, R31, UR4, 0x2 ;  /* 0x000000041f4c7c11 */ /* 0x000fe2000f8210ff */
[----:B------:R-:W-:Y:S01]  /*5270*/  CS2R R96, SRZ ;  /* 0x0000000000607805 */ /* 0x000fe2000001ff00 */
[----:B------:R-:W-:Y:S01]  /*5280*/  LEA.HI.X R46, R183, UR7, R46, 0x2, P3 ;  /* 0x00000007b72e7c11 */ /* 0x000fe200098f142e */
[----:B------:R-:W-:Y:S01]  /*5290*/  IMAD.SHL.U32 R183, R237, 0x40, RZ ;  /* 0x00000040edb77824 */ /* 0x000fe200078e00ff */
[----:B------:R-:W-:Y:S01]  /*52a0*/  SHF.R.S32.HI R34, RZ, 0x1f, R137 ;  /* 0x0000001fff227819 */ /* 0x000fe20000011489 */
[----:B------:R-:W-:Y:S01]  /*52b0*/  CS2R R98, SRZ ;  /* 0x0000000000627805 */ /* 0x000fe2000001ff00 */
[----:B------:R-:W-:Y:S01]  /*52c0*/  SHF.R.S32.HI R33, RZ, 0x1f, R30 ;  /* 0x0000001fff217819 */ /* 0x000fe2000001141e */
[----:B------:R-:W-:Y:S01]  /*52d0*/  CS2R R88, SRZ ;  /* 0x0000000000587805 */ /* 0x000fe2000001ff00 */
[----:B------:R-:W-:Y:S01]  /*52e0*/  LEA R78, P0, R137, UR4, 0x2 ;  /* 0x00000004894e7c11 */ /* 0x000fe2000f8010ff */
[----:B------:R-:W-:Y:S01]  /*52f0*/  CS2R R90, SRZ ;  /* 0x00000000005a7805 */ /* 0x000fe2000001ff00 */
[C---:B------:R-:W-:Y:S01]  /*5300*/  LEA R55, P2, R30.reuse, UR4, 0x2 ;  /* 0x000000041e377c11 */ /* 0x040fe2000f8410ff */
[----:B------:R-:W-:Y:S01]  /*5310*/  CS2R R60, SRZ ;  /* 0x00000000003c7805 */ /* 0x000fe2000001ff00 */
[----:B------:R-:W-:Y:S01]  /*5320*/  SHF.R.S32.HI R32, RZ, 0x1f, R29 ;  /* 0x0000001fff207819 */ /* 0x000fe2000001141d */
[----:B------:R-:W-:Y:S01]  /*5330*/  CS2R R62, SRZ ;  /* 0x00000000003e7805 */ /* 0x000fe2000001ff00 */
[----:B------:R-:W-:Y:S01]  /*5340*/  LEA R52, P3, R29, UR4, 0x2 ;  /* 0x000000041d347c11 */ /* 0x000fe2000f8610ff */
[----:B------:R-:W-:Y:S01]  /*5350*/  CS2R R56, SRZ ;  /* 0x0000000000387805 */ /* 0x000fe2000001ff00 */
[----:B------:R-:W-:Y:S01]  /*5360*/  LEA.HI.X R44, R31, UR7, R44, 0x2, P1 ;  /* 0x000000071f2c7c11 */ /* 0x000fe200088f142c */
[----:B------:R-:W-:Y:S01]  /*5370*/  CS2R R58, SRZ ;  /* 0x00000000003a7805 */ /* 0x000fe2000001ff00 */
[----:B------:R-:W-:Y:S01]  /*5380*/  LEA.HI.X R137, R137, UR7, R34, 0x2, P0 ;  /* 0x0000000789897c11 */ /* 0x000fe200080f1422 */
[----:B------:R-:W-:Y:S01]  /*5390*/  CS2R R50, SRZ ;  /* 0x0000000000327805 */ /* 0x000fe2000001ff00 */
[----:B------:R-:W-:Y:S01]  /*53a0*/  LEA.HI.X R31, R30, UR7, R33, 0x2, P2 ;  /* 0x000000071e1f7c11 */ /* 0x000fe200090f1421 */
[----:B------:R-:W-:Y:S01]  /*53b0*/  USHF.L.U32 UR9, UR5, 0x2, URZ ;  /* 0x0000000205097899 */ /* 0x000fe2000800063f */
[----:B------:R-:W-:Y:S01]  /*53c0*/  LEA.HI.X R33, R29, UR7, R32, 0x2, P3 ;  /* 0x000000071d217c11 */ /* 0x000fe200098f1420 */
[----:B------:R-:W-:Y:S01]  /*53d0*/  USHF.L.U64.HI UR8, UR5, 0x2, UR8 ;  /* 0x0000000205087899 */ /* 0x000fe20008010208 */
[----:B------:R-:W-:Y:S01]  /*53e0*/  SHF.R.S32.HI R35, RZ, 0x1f, R28 ;  /* 0x0000001fff237819 */ /* 0x000fe2000001141c */
[----:B------:R-:W-:Y:S01]  /*53f0*/  UIADD3 UR6, UR6, -0x80, URZ ;  /* 0xffffff8006067890 */ /* 0x000fe2000fffe03f */
[----:B------:R-:W-:Y:S01]  /*5400*/  SHF.R.S32.HI R37, RZ, 0x1f, R26 ;  /* 0x0000001fff257819 */ /* 0x000fe2000001141a */
[----:B------:R-:W-:Y:S01]  /*5410*/  UMOV UR5, 0xffffffff ;  /* 0xffffffff00057882 */ /* 0x000fe20000000000 */
[----:B------:R-:W-:-:S02]  /*5420*/  LEA R68, P0, R28, UR4, 0x2 ;  /* 0x000000041c447c11 */ /* 0x000fc4000f8010ff */
[----:B------:R-:W-:Y:S02]  /*5430*/  LEA R45, P2, R26, UR4, 0x2 ;  /* 0x000000041a2d7c11 */ /* 0x000fe4000f8410ff */
[----:B------:R-:W-:Y:S02]  /*5440*/  SHF.R.S32.HI R32, RZ, 0x1f, R27 ;  /* 0x0000001fff207819 */ /* 0x000fe4000001141b */
[----:B------:R-:W-:Y:S02]  /*5450*/  SHF.R.S32.HI R30, RZ, 0x1f, R25 ;  /* 0x0000001fff1e7819 */ /* 0x000fe40000011419 */
[----:B------:R-:W-:Y:S02]  /*5460*/  LEA R29, P1, R27, UR4, 0x2 ;  /* 0x000000041b1d7c11 */ /* 0x000fe4000f8210ff */
[----:B------:R-:W-:Y:S02]  /*5470*/  LEA R34, P3, R25, UR4, 0x2 ;  /* 0x0000000419227c11 */ /* 0x000fe4000f8610ff */
[----:B------:R-:W-:-:S02]  /*5480*/  LEA.HI.X R28, R28, UR7, R35, 0x2, P0 ;  /* 0x000000071c1c7c11 */ /* 0x000fc400080f1423 */
[----:B------:R-:W-:Y:S02]  /*5490*/  LEA.HI.X R36, R26, UR7, R37, 0x2, P2 ;  /* 0x000000071a247c11 */ /* 0x000fe400090f1425 */
[----:B------:R-:W-:Y:S02]  /*54a0*/  LEA.HI.X R35, R27, UR7, R32, 0x2, P1 ;  /* 0x000000071b237c11 */ /* 0x000fe400088f1420 */
[----:B------:R-:W-:Y:S02]  /*54b0*/  LEA.HI.X R37, R25, UR7, R30, 0x2, P3 ;  /* 0x0000000719257c11 */ /* 0x000fe400098f141e */
[----:B------:R-:W-:Y:S02]  /*54c0*/  SHF.R.S32.HI R27, RZ, 0x1f, R24 ;  /* 0x0000001fff1b7819 */ /* 0x000fe40000011418 */
[----:B------:R-:W-:Y:S02]  /*54d0*/  SHF.R.S32.HI R40, RZ, 0x1f, R23 ;  /* 0x0000001fff287819 */ /* 0x000fe40000011417 */
[----:B------:R-:W-:-:S02]  /*54e0*/  SHF.R.S32.HI R48, RZ, 0x1f, R21 ;  /* 0x0000001fff307819 */ /* 0x000fc40000011415 */
[C---:B------:R-:W-:Y:S02]  /*54f0*/  LEA R26, P0, R24.reuse, UR4, 0x2 ;  /* 0x00000004181a7c11 */ /* 0x040fe4000f8010ff */
[----:B------:R-:W-:Y:S02]  /*5500*/  LEA R43, P1, R23, UR4, 0x2 ;  /* 0x00000004172b7c11 */ /* 0x000fe4000f8210ff */
[----:B------:R-:W-:Y:S02]  /*5510*/  LEA R32, P3, R21, UR4, 0x2 ;  /* 0x0000000415207c11 */ /* 0x000fe4000f8610ff */
[----:B------:R-:W-:Y:S02]  /*5520*/  LEA.HI.X R38, R24, UR7, R27, 0x2, P0 ;  /* 0x0000000718267c11 */ /* 0x000fe400080f141b */
[----:B------:R-:W-:Y:S02]  /*5530*/  LEA.HI.X R39, R23, UR7, R40, 0x2, P1 ;  /* 0x0000000717277c11 */ /* 0x000fe400088f1428 */
[----:B------:R-:W-:-:S02]  /*5540*/  LEA.HI.X R41, R21, UR7, R48, 0x2, P3 ;  /* 0x0000000715297c11 */ /* 0x000fc400098f1430 */
[----:B------:R-:W-:Y:S01]  /*5550*/  SHF.R.S32.HI R23, RZ, 0x1f, R20 ;  /* 0x0000001fff177819 */ /* 0x000fe20000011414 */
[----:B------:R-:W-:Y:S01]  /*5560*/  CS2R R48, SRZ ;  /* 0x0000000000307805 */ /* 0x000fe2000001ff00 */
[----:B------:R-:W-:Y:S02]  /*5570*/  SHF.R.S32.HI R106, RZ, 0x1f, R19 ;  /* 0x0000001fff6a7819 */ /* 0x000fe40000011413 */
[----:B------:R-:W-:Y:S02]  /*5580*/  SHF.R.S32.HI R110, RZ, 0x1f, R17 ;  /* 0x0000001fff6e7819 */ /* 0x000fe40000011411 */
[----:B------:R-:W-:Y:S02]  /*5590*/  LEA R105, P0, R20, UR4, 0x2 ;  /* 0x0000000414697c11 */ /* 0x000fe4000f8010ff */
[----:B------:R-:W-:Y:S02]  /*55a0*/  LEA R107, P1, R19, UR4, 0x2 ;  /* 0x00000004136b7c11 */ /* 0x000fe4000f8210ff */
[----:B------:R-:W-:-:S02]  /*55b0*/  LEA R111, P3, R17, UR4, 0x2 ;  /* 0x00000004116f7c11 */ /* 0x000fc4000f8610ff */
[----:B------:R-:W-:Y:S02]  /*55c0*/  LEA.HI.X R104, R20, UR7, R23, 0x2, P0 ;  /* 0x0000000714687c11 */ /* 0x000fe400080f1417 */
[----:B------:R-:W-:Y:S02]  /*55d0*/  LEA.HI.X R106, R19, UR7, R106, 0x2, P1 ;  /* 0x00000007136a7c11 */ /* 0x000fe400088f146a */
[----:B------:R-:W-:Y:S02]  /*55e0*/  LEA.HI.X R110, R17, UR7, R110, 0x2, P3 ;  /* 0x00000007116e7c11 */ /* 0x000fe400098f146e */
[----:B------:R-:W-:Y:S02]  /*55f0*/  SHF.R.S32.HI R19, RZ, 0x1f, R16 ;  /* 0x0000001fff137819 */ /* 0x000fe40000011410 */
[----:B------:R-:W-:Y:S02]  /*5600*/  SHF.R.S32.HI R114, RZ, 0x1f, R15 ;  /* 0x0000001fff727819 */ /* 0x000fe4000001140f */
[----:B------:R-:W-:-:S02]  /*5610*/  SHF.R.S32.HI R118, RZ, 0x1f, R13 ;  /* 0x0000001fff767819 */ /* 0x000fc4000001140d */
[----:B------:R-:W-:Y:S02]  /*5620*/  LEA R113, P0, R16, UR4, 0x2 ;  /* 0x0000000410717c11 */ /* 0x000fe4000f8010ff */
[----:B------:R-:W-:Y:S02]  /*5630*/  LEA R115, P1, R15, UR4, 0x2 ;  /* 0x000000040f737c11 */ /* 0x000fe4000f8210ff */
[----:B------:R-:W-:Y:S02]  /*5640*/  LEA R119, P3, R13, UR4, 0x2 ;  /* 0x000000040d777c11 */ /* 0x000fe4000f8610ff */
[----:B------:R-:W-:Y:S02]  /*5650*/  SHF.R.S32.HI R25, RZ, 0x1f, R22 ;  /* 0x0000001fff197819 */ /* 0x000fe40000011416 */
[----:B------:R-:W-:Y:S02]  /*5660*/  LEA R30, P2, R22, UR4, 0x2 ;  /* 0x00000004161e7c11 */ /* 0x000fe4000f8410ff */
[----:B------:R-:W-:-:S02]  /*5670*/  LEA.HI.X R112, R16, UR7, R19, 0x2, P0 ;  /* 0x0000000710707c11 */ /* 0x000fc400080f1413 */
[----:B------:R-:W-:Y:S02]  /*5680*/  LEA.HI.X R114, R15, UR7, R114, 0x2, P1 ;  /* 0x000000070f727c11 */ /* 0x000fe400088f1472 */
[----:B------:R-:W-:Y:S02]  /*5690*/  LEA.HI.X R118, R13, UR7, R118, 0x2, P3 ;  /* 0x000000070d767c11 */ /* 0x000fe400098f1476 */
[----:B------:R-:W-:Y:S02]  /*56a0*/  LEA.HI.X R40, R22, UR7, R25, 0x2, P2 ;  /* 0x0000000716287c11 */ /* 0x000fe400090f1419 */
[----:B------:R-:W-:Y:S02]  /*56b0*/  SHF.R.S32.HI R15, RZ, 0x1f, R12 ;  /* 0x0000001fff0f7819 */ /* 0x000fe4000001140c */
[----:B------:R-:W-:Y:S02]  /*56c0*/  SHF.R.S32.HI R126, RZ, 0x1f, R9 ;  /* 0x0000001fff7e7819 */ /* 0x000fe40000011409 */
[----:B------:R-:W-:-:S02]  /*56d0*/  LEA R121, P0, R12, UR4, 0x2 ;  /* 0x000000040c797c11 */ /* 0x000fc4000f8010ff */
[C---:B------:R-:W-:Y:S02]  /*56e0*/  LEA R127, P3, R9.reuse, UR4, 0x2 ;  /* 0x00000004097f7c11 */ /* 0x040fe4000f8610ff */
[----:B------:R-:W-:Y:S02]  /*56f0*/  SHF.R.S32.HI R21, RZ, 0x1f, R18 ;  /* 0x0000001fff157819 */ /* 0x000fe40000011412 */
[----:B------:R-:W-:Y:S02]  /*5700*/  LEA R109, P2, R18, UR4, 0x2 ;  /* 0x00000004126d7c11 */ /* 0x000fe4000f8410ff */
[----:B------:R-:W-:Y:S02]  /*5710*/  LEA.HI.X R120, R12, UR7, R15, 0x2, P0 ;  /* 0x000000070c787c11 */ /* 0x000fe400080f140f */
[----:B------:R-:W-:Y:S02]  /*5720*/  LEA.HI.X R126, R9, UR7, R126, 0x2, P3 ;  /* 0x00000007097e7c11 */ /* 0x000fe400098f147e */
[----:B------:R-:W-:-:S02]  /*5730*/  LEA.HI.X R108, R18, UR7, R21, 0x2, P2 ;  /* 0x00000007126c7c11 */ /* 0x000fc400090f1415 */
[----:B------:R-:W-:Y:S02]  /*5740*/  SHF.R.S32.HI R9, RZ, 0x1f, R8 ;  /* 0x0000001fff097819 */ /* 0x000fe40000011408 */
[----:B------:R-:W-:Y:S02]  /*5750*/  LEA R129, P0, R8, UR4, 0x2 ;  /* 0x0000000408817c11 */ /* 0x000fe4000f8010ff */
[----:B------:R-:W-:Y:S02]  /*5760*/  SHF.R.S32.HI R17, RZ, 0x1f, R14 ;  /* 0x0000001fff117819 */ /* 0x000fe4000001140e */
[----:B------:R-:W-:Y:S02]  /*5770*/  LEA R117, P2, R14, UR4, 0x2 ;  /* 0x000000040e757c11 */ /* 0x000fe4000f8410ff */
[----:B------:R-:W-:Y:S02]  /*5780*/  SHF.R.S32.HI R122, RZ, 0x1f, R11 ;  /* 0x0000001fff7a7819 */ /* 0x000fe4000001140b */
[----:B------:R-:W-:-:S02]  /*5790*/  LEA R123, P1, R11, UR4, 0x2 ;  /* 0x000000040b7b7c11 */ /* 0x000fc4000f8210ff */
[----:B------:R-:W-:Y:S02]  /*57a0*/  LEA.HI.X R128, R8, UR7, R9, 0x2, P0 ;  /* 0x0000000708807c11 */ /* 0x000fe400080f1409 */
[----:B------:R-:W-:Y:S02]  /*57b0*/  LEA.HI.X R116, R14, UR7, R17, 0x2, P2 ;  /* 0x000000070e747c11 */ /* 0x000fe400090f1411 */
[----:B------:R-:W-:Y:S02]  /*57c0*/  LEA.HI.X R122, R11, UR7, R122, 0x2, P1 ;  /* 0x000000070b7a7c11 */ /* 0x000fe400088f147a */
[----:B------:R-:W-:Y:S02]  /*57d0*/  LEA R5, P0, R223, R5, 0x3 ;  /* 0x00000005df057211 */ /* 0x000fe400078018ff */
[----:B------:R-:W-:Y:S02]  /*57e0*/  SHF.R.S32.HI R150, RZ, 0x1f, R223 ;  /* 0x0000001fff967819 */ /* 0x000fe400000114df */
[----:B------:R-:W-:-:S02]  /*57f0*/  SHF.R.S32.HI R13, RZ, 0x1f, R10 ;  /* 0x0000001fff0d7819 */ /* 0x000fc4000001140a */
[C---:B------:R-:W-:Y:S02]  /*5800*/  LEA R125, P2, R10.reuse, UR4, 0x2 ;  /* 0x000000040a7d7c11 */ /* 0x040fe4000f8410ff */
[----:B------:R-:W-:Y:S02]  /*5810*/  SHF.R.S32.HI R130, RZ, 0x1f, R7 ;  /* 0x0000001fff827819 */ /* 0x000fe40000011407 */
[----:B------:R-:W-:Y:S01]  /*5820*/  LEA R131, P1, R7, UR4, 0x2 ;  /* 0x0000000407837c11 */ /* 0x000fe2000f8210ff */
[----:B------:R-:W-:Y:S01]  /*5830*/  UMOV UR4, URZ ;  /* 0x0000003f00047c82 */ /* 0x000fe20008000000 */
[----:B------:R-:W-:Y:S02]  /*5840*/  LEA.HI.X R132, R223, R132, R150, 0x3, P0 ;  /* 0x00000084df847211 */ /* 0x000fe400000f1c96 */
[----:B------:R-:W-:Y:S02]  /*5850*/  LEA.HI.X R124, R10, UR7, R13, 0x2, P2 ;  /* 0x000000070a7c7c11 */ /* 0x000fe400090f140d */
[----:B------:R-:W-:Y:S01]  /*5860*/  LEA.HI.X R130, R7, UR7, R130, 0x2, P1 ;  /* 0x0000000707827c11 */ /* 0x000fe200088f1482 */
[----:B------:R-:W-:Y:S01]  /*5870*/  UMOV UR7, 0x1 ;  /* 0x0000000100077882 */ /* 0x000fe20000000000 */
[----:B------:R-:W-:-:S02]  /*5880*/  IADD3 R133, P0, R5, c[0x0][0x160], RZ ;  /* 0x0000580005857a10 */ /* 0x000fc40007f1e0ff */
[----:B------:R-:W-:Y:S02]  /*5890*/  IADD3 R5, P1, R81, c[0x0][0x168], RZ ;  /* 0x00005a0051057a10 */ /* 0x000fe40007f3e0ff */
[----:B------:R-:W-:Y:S02]  /*58a0*/  IADD3 R7, P2, R79, c[0x0][0x168], RZ ;  /* 0x00005a004f077a10 */ /* 0x000fe40007f5e0ff */
[----:B------:R-:W-:Y:S02]  /*58b0*/  IADD3 R9, P5, R80, c[0x0][0x168], RZ ;  /* 0x00005a0050097a10 */ /* 0x000fe40007fbe0ff */
[----:B------:R-:W-:Y:S02]  /*58c0*/  IADD3.X R15, R70, c[0x0][0x16c], RZ, P1, !PT ;  /* 0x00005b00460f7a10 */ /* 0x000fe40000ffe4ff */
[----:B------:R-:W-:Y:S02]  /*58d0*/  IADD3.X R17, R69, c[0x0][0x16c], RZ, P2, !PT ;  /* 0x00005b0045117a10 */ /* 0x000fe400017fe4ff */
[----:B------:R-:W-:-:S02]  /*58e0*/  IADD3 R8, P4, R82, c[0x0][0x168], RZ ;  /* 0x00005a0052087a10 */ /* 0x000fc40007f9e0ff */
[----:B------:R-:W-:Y:S02]  /*58f0*/  IADD3 R10, P3, R77, c[0x0][0x168], RZ ;  /* 0x00005a004d0a7a10 */ /* 0x000fe40007f7e0ff */
[----:B------:R-:W-:Y:S02]  /*5900*/  IADD3 R11, P1, R71, c[0x0][0x168], RZ ;  /* 0x00005a00470b7a10 */ /* 0x000fe40007f3e0ff */
[----:B------:R-:W-:Y:S02]  /*5910*/  IADD3 R13, P2, R78, c[0x0][0x168], RZ ;  /* 0x00005a004e0d7a10 */ /* 0x000fe40007f5e0ff */
[----:B------:R-:W-:Y:S02]  /*5920*/  IADD3.X R21, R53, c[0x0][0x16c], RZ, P5, !PT ;  /* 0x00005b0035157a10 */ /* 0x000fe40002ffe4ff */
[----:B------:R-:W-:Y:S02]  /*5930*/  IADD3 R14, P5, R55, c[0x0][0x168], RZ ;  /* 0x00005a00370e7a10 */ /* 0x000fe40007fbe0ff */
[----:B------:R-:W-:-:S02]  /*5940*/  IADD3.X R19, R54, c[0x0][0x16c], RZ, P4, !PT ;  /* 0x00005b0036137a10 */ /* 0x000fc400027fe4ff */
[----:B------:R-:W-:Y:S02]  /*5950*/  IADD3.X R23, R47, c[0x0][0x16c], RZ, P3, !PT ;  /* 0x00005b002f177a10 */ /* 0x000fe40001ffe4ff */
[----:B------:R-:W-:Y:S02]  /*5960*/  IADD3.X R25, R46, c[0x0][0x16c], RZ, P1, !PT ;  /* 0x00005b002e197a10 */ /* 0x000fe40000ffe4ff */
[----:B------:R-:W-:Y:S02]  /*5970*/  IADD3.X R27, R137, c[0x0][0x16c], RZ, P2, !PT ;  /* 0x00005b00891b7a10 */ /* 0x000fe400017fe4ff */
[----:B------:R-:W-:Y:S02]  /*5980*/  IADD3 R12, P4, R76, c[0x0][0x168], RZ ;  /* 0x00005a004c0c7a10 */ /* 0x000fe40007f9e0ff */
[----:B------:R-:W-:Y:S02]  /*5990*/  IADD3 R16, P3, R52, c[0x0][0x168], RZ ;  /* 0x00005a0034107a10 */ /* 0x000fe40007f7e0ff */
[----:B------:R-:W-:-:S02]  /*59a0*/  IADD3 R18, P1, R68, c[0x0][0x168], RZ ;  /* 0x00005a0044127a10 */ /* 0x000fc40007f3e0ff */
[----:B------:R-:W-:Y:S02]  /*59b0*/  IADD3 R20, P2, R29, c[0x0][0x168], RZ ;  /* 0x00005a001d147a10 */ /* 0x000fe40007f5e0ff */
[----:B------:R-:W-:Y:S02]  /*59c0*/  IADD3.X R31, R31, c[0x0][0x16c], RZ, P5, !PT ;  /* 0x00005b001f1f7a10 */ /* 0x000fe40002ffe4ff */
[----:B------:R-:W-:Y:S02]  /*59d0*/  IADD3 R24, P5, R34, c[0x0][0x168], RZ ;  /* 0x00005a0022187a10 */ /* 0x000fe40007fbe0ff */
[----:B------:R-:W-:Y:S02]  /*59e0*/  IADD3.X R29, R44, c[0x0][0x16c], RZ, P4, !PT ;  /* 0x00005b002c1d7a10 */ /* 0x000fe400027fe4ff */
[----:B------:R-:W-:Y:S02]  /*59f0*/  IADD3.X R33, R33, c[0x0][0x16c], RZ, P3, !PT ;  /* 0x00005b0021217a10 */ /* 0x000fe40001ffe4ff */
[----:B------:R-:W-:-:S02]  /*5a00*/  IADD3.X R34, R28, c[0x0][0x16c], RZ, P1, !PT ;  /* 0x00005b001c227a10 */ /* 0x000fc40000ffe4ff */
[----:B------:R-:W-:Y:S02]  /*5a10*/  IADD3.X R35, R35, c[0x0][0x16c], RZ, P2, !PT ;  /* 0x00005b0023237a10 */ /* 0x000fe400017fe4ff */
[----:B------:R-:W-:Y:S02]  /*5a20*/  IADD3 R22, P4, R45, c[0x0][0x168], RZ ;  /* 0x00005a002d167a10 */ /* 0x000fe40007f9e0ff */
[----:B------:R-:W-:Y:S02]  /*5a30*/  IADD3 R26, P3, R26, c[0x0][0x168], RZ ;  /* 0x00005a001a1a7a10 */ /* 0x000fe40007f7e0ff */
[----:B------:R-:W-:Y:S02]  /*5a40*/  IADD3 R28, P1, R43, c[0x0][0x168], RZ ;  /* 0x00005a002b1c7a10 */ /* 0x000fe40007f3e0ff */
[----:B------:R-:W-:Y:S02]  /*5a50*/  IADD3 R30, P2, R30, c[0x0][0x168], RZ ;  /* 0x00005a001e1e7a10 */ /* 0x000fe40007f5e0ff */
[----:B------:R-:W-:-:S02]  /*5a60*/  IADD3.X R36, R36, c[0x0][0x16c], RZ, P4, !PT ;  /* 0x00005b0024247a10 */ /* 0x000fc400027fe4ff */
[----:B------:R-:W-:Y:S02]  /*5a70*/  IADD3.X R37, R37, c[0x0][0x16c], RZ, P5, !PT ;  /* 0x00005b0025257a10 */ /* 0x000fe40002ffe4ff */
[----:B------:R-:W-:Y:S02]  /*5a80*/  IADD3.X R38, R38, c[0x0][0x16c], RZ, P3, !PT ;  /* 0x00005b0026267a10 */ /* 0x000fe40001ffe4ff */
[----:B------:R-:W-:Y:S02]  /*5a90*/  IADD3.X R39, R39, c[0x0][0x16c], RZ, P1, !PT ;  /* 0x00005b0027277a10 */ /* 0x000fe40000ffe4ff */
[----:B------:R-:W-:Y:S02]  /*5aa0*/  IADD3.X R40, R40, c[0x0][0x16c], RZ, P2, !PT ;  /* 0x00005b0028287a10 */ /* 0x000fe400017fe4ff */
[----:B------:R-:W-:Y:S02]  /*5ab0*/  LOP3.LUT R135, R237, 0x3, RZ, 0xc0, !PT ;  /* 0x00000003ed877812 */ /* 0x000fe400078ec0ff */
[----:B------:R-:W-:-:S02]  /*5ac0*/  IADD3 R32, P4, R32, c[0x0][0x168], RZ ;  /* 0x00005a0020207a10 */ /* 0x000fc40007f9e0ff */
[----:B------:R-:W-:Y:S01]  /*5ad0*/  IADD3 R105, P5, R105, c[0x0][0x168], RZ ;  /* 0x00005a0069697a10 */ /* 0x000fe20007fbe0ff */
[----:B------:R-:W-:Y:S01]  /*5ae0*/  IMAD R135, R135, 0x120, RZ ;  /* 0x0000012087877824 */ /* 0x000fe200078e02ff */
[----:B------:R-:W-:Y:S02]  /*5af0*/  IADD3 R107, P3, R107, c[0x0][0x168], RZ ;  /* 0x00005a006b6b7a10 */ /* 0x000fe40007f7e0ff */
[----:B------:R-:W-:Y:S02]  /*5b00*/  IADD3 R109, P1, R109, c[0x0][0x168], RZ ;  /* 0x00005a006d6d7a10 */ /* 0x000fe40007f3e0ff */
[----:B------:R-:W-:Y:S02]  /*5b10*/  IADD3 R111, P2, R111, c[0x0][0x168], RZ ;  /* 0x00005a006f6f7a10 */ /* 0x000fe40007f5e0ff */
[----:B------:R-:W-:Y:S02]  /*5b20*/  SHF.R.S32.HI R134, RZ, 0x1f, R238 ;  /* 0x0000001fff867819 */ /* 0x000fe400000114ee */
[----:B------:R-:W-:-:S02]  /*5b30*/  IADD3.X R41, R41, c[0x0][0x16c], RZ, P4, !PT ;  /* 0x00005b0029297a10 */ /* 0x000fc400027fe4ff */
[----:B------:R-:W-:Y:S02]  /*5b40*/  IADD3.X R104, R104, c[0x0][0x16c], RZ, P5, !PT ;  /* 0x00005b0068687a10 */ /* 0x000fe40002ffe4ff */
[----:B------:R-:W-:Y:S02]  /*5b50*/  IADD3.X R106, R106, c[0x0][0x16c], RZ, P3, !PT ;  /* 0x00005b006a6a7a10 */ /* 0x000fe40001ffe4ff */
[----:B------:R-:W-:Y:S02]  /*5b60*/  IADD3.X R108, R108, c[0x0][0x16c], RZ, P1, !PT ;  /* 0x00005b006c6c7a10 */ /* 0x000fe40000ffe4ff */
[----:B------:R-:W-:Y:S02]  /*5b70*/  IADD3.X R110, R110, c[0x0][0x16c], RZ, P2, !PT ;  /* 0x00005b006e6e7a10 */ /* 0x000fe400017fe4ff */
[----:B------:R-:W-:Y:S02]  /*5b80*/  IADD3 R113, P4, R113, c[0x0][0x168], RZ ;  /* 0x00005a0071717a10 */ /* 0x000fe40007f9e0ff */
[----:B------:R-:W-:-:S02]  /*5b90*/  IADD3 R115, P5, R115, c[0x0][0x168], RZ ;  /* 0x00005a0073737a10 */ /* 0x000fc40007fbe0ff */
[----:B------:R-:W-:Y:S02]  /*5ba0*/  IADD3 R117, P3, R117, c[0x0][0x168], RZ ;  /* 0x00005a0075757a10 */ /* 0x000fe40007f7e0ff */
[----:B------:R-:W-:Y:S02]  /*5bb0*/  IADD3 R119, P1, R119, c[0x0][0x168], RZ ;  /* 0x00005a0077777a10 */ /* 0x000fe40007f3e0ff */
[----:B------:R-:W-:Y:S02]  /*5bc0*/  IADD3 R121, P2, R121, c[0x0][0x168], RZ ;  /* 0x00005a0079797a10 */ /* 0x000fe40007f5e0ff */
[----:B------:R-:W-:Y:S02]  /*5bd0*/  LEA.HI R134, R134, R238, RZ, 0x6 ;  /* 0x000000ee86867211 */ /* 0x000fe400078f30ff */
[----:B------:R-:W-:Y:S02]  /*5be0*/  LOP3.LUT R183, R183, 0x800, RZ, 0xc0, !PT ;  /* 0x00000800b7b77812 */ /* 0x000fe400078ec0ff */
[----:B------:R-:W-:-:S02]  /*5bf0*/  SHF.R.S32.HI R158, RZ, 0x1f, R205 ;  /* 0x0000001fff9e7819 */ /* 0x000fc400000114cd */
[----:B------:R-:W-:Y:S02]  /*5c00*/  SHF.R.S32.HI R157, RZ, 0x1f, R204 ;  /* 0x0000001fff9d7819 */ /* 0x000fe400000114cc */
[----:B------:R-:W-:Y:S02]  /*5c10*/  SHF.R.S32.HI R156, RZ, 0x1f, R203 ;  /* 0x0000001fff9c7819 */ /* 0x000fe400000114cb */
[----:B------:R-:W-:Y:S02]  /*5c20*/  SHF.R.S32.HI R155, RZ, 0x1f, R202 ;  /* 0x0000001fff9b7819 */ /* 0x000fe400000114ca */
[----:B------:R-:W-:Y:S02]  /*5c30*/  SHF.R.S32.HI R154, RZ, 0x1f, R201 ;  /* 0x0000001fff9a7819 */ /* 0x000fe400000114c9 */
[----:B------:R-:W-:Y:S02]  /*5c40*/  SHF.R.S32.HI R153, RZ, 0x1f, R200 ;  /* 0x0000001fff997819 */ /* 0x000fe400000114c8 */
[----:B------:R-:W-:-:S02]  /*5c50*/  SHF.R.S32.HI R152, RZ, 0x1f, R199 ;  /* 0x0000001fff987819 */ /* 0x000fc400000114c7 */
[----:B------:R-:W-:Y:S02]  /*5c60*/  IADD3.X R112, R112, c[0x0][0x16c], RZ, P4, !PT ;  /* 0x00005b0070707a10 */ /* 0x000fe400027fe4ff */
[----:B------:R-:W-:Y:S02]  /*5c70*/  IADD3.X R114, R114, c[0x0][0x16c], RZ, P5, !PT ;  /* 0x00005b0072727a10 */ /* 0x000fe40002ffe4ff */
[----:B------:R-:W-:Y:S02]  /*5c80*/  IADD3.X R116, R116, c[0x0][0x16c], RZ, P3, !PT ;  /* 0x00005b0074747a10 */ /* 0x000fe40001ffe4ff */
[----:B------:R-:W-:Y:S02]  /*5c90*/  IADD3.X R118, R118, c[0x0][0x16c], RZ, P1, !PT ;  /* 0x00005b0076767a10 */ /* 0x000fe40000ffe4ff */
[----:B------:R-:W-:Y:S02]  /*5ca0*/  IADD3.X R120, R120, c[0x0][0x16c], RZ, P2, !PT ;  /* 0x00005b0078787a10 */ /* 0x000fe400017fe4ff */
[----:B------:R-:W-:-:S02]  /*5cb0*/  SHF.R.S32.HI R162, RZ, 0x1f, R209 ;  /* 0x0000001fffa27819 */ /* 0x000fc400000114d1 */
[----:B------:R-:W-:Y:S02]  /*5cc0*/  SHF.R.S32.HI R161, RZ, 0x1f, R208 ;  /* 0x0000001fffa17819 */ /* 0x000fe400000114d0 */
[----:B------:R-:W-:Y:S02]  /*5cd0*/  SHF.R.S32.HI R160, RZ, 0x1f, R207 ;  /* 0x0000001fffa07819 */ /* 0x000fe400000114cf */
[----:B------:R-:W-:Y:S02]  /*5ce0*/  SHF.R.S32.HI R159, RZ, 0x1f, R206 ;  /* 0x0000001fff9f7819 */ /* 0x000fe400000114ce */
[----:B------:R-:W-:Y:S02]  /*5cf0*/  SHF.R.S32.HI R134, RZ, 0x6, R134 ;  /* 0x00000006ff867819 */ /* 0x000fe40000011486 */
[----:B------:R-:W-:Y:S02]  /*5d00*/  IADD3 R123, P4, R123, c[0x0][0x168], RZ ;  /* 0x00005a007b7b7a10 */ /* 0x000fe40007f9e0ff */
[----:B------:R-:W-:-:S02]  /*5d10*/  IADD3 R125, P5, R125, c[0x0][0x168], RZ ;  /* 0x00005a007d7d7a10 */ /* 0x000fc40007fbe0ff */
[----:B------:R-:W-:Y:S02]  /*5d20*/  IADD3 R127, P3, R127, c[0x0][0x168], RZ ;  /* 0x00005a007f7f7a10 */ /* 0x000fe40007f7e0ff */
[----:B------:R-:W-:Y:S02]  /*5d30*/  IADD3 R129, P1, R129, c[0x0][0x168], RZ ;  /* 0x00005a0081817a10 */ /* 0x000fe40007f3e0ff */
[----:B------:R-:W-:Y:S02]  /*5d40*/  IADD3 R131, P2, R131, c[0x0][0x168], RZ ;  /* 0x00005a0083837a10 */ /* 0x000fe40007f5e0ff */
[----:B------:R-:W-:Y:S02]  /*5d50*/  LOP3.LUT R135, R135, 0x5c, R237, 0x78, !PT ;  /* 0x0000005c87877812 */ /* 0x000fe400078e78ed */
[----:B------:R-:W-:Y:S02]  /*5d60*/  LOP3.LUT R137, R42, R183, RZ, 0xfc, !PT ;  /* 0x000000b72a897212 */ /* 0x000fe400078efcff */
[----:B------:R-:W-:Y:S01]  /*5d70*/  SHF.L.U64.HI R158, R205, 0x2, R158 ;  /* 0x00000002cd9e7819 */ /* 0x000fe2000001029e */
[----:B------:R-:W-:Y:S01]  /*5d80*/  IMAD R205, R167, c[0x0][0x188], RZ ;  /* 0x00006200a7cd7a24 */ /* 0x000fe200078e02ff */
[----:B------:R-:W-:Y:S01]  /*5d90*/  SHF.L.U64.HI R157, R204, 0x2, R157 ;  /* 0x00000002cc9d7819 */ /* 0x000fe2000001029d */
[----:B------:R-:W-:Y:S01]  /*5da0*/  IMAD R204, R169, c[0x0][0x188], RZ ;  /* 0x00006200a9cc7a24 */ /* 0x000fe200078e02ff */
[----:B------:R-:W-:-:S02]  /*5db0*/  SHF.L.U64.HI R156, R203, 0x2, R156 ;  /* 0x00000002cb9c7819 */ /* 0x000fc4000001029c */
[----:B------:R-:W-:Y:S02]  /*5dc0*/  SHF.L.U64.HI R155, R202, 0x2, R155 ;  /* 0x00000002ca9b7819 */ /* 0x000fe4000001029b */
[----:B------:R-:W-:Y:S01]  /*5dd0*/  SHF.L.U64.HI R154, R201, 0x2, R154 ;  /* 0x00000002c99a7819 */ /* 0x000fe2000001029a */
[----:B------:R-:W-:Y:S01]  /*5de0*/  IMAD R201, R168, c[0x0][0x188], RZ ;  /* 0x00006200a8c97a24 */ /* 0x000fe200078e02ff */
[----:B------:R-:W-:Y:S01]  /*5df0*/  SHF.L.U64.HI R153, R200, 0x2, R153 ;  /* 0x00000002c8997819 */ /* 0x000fe20000010299 */
[----:B------:R-:W-:Y:S01]  /*5e00*/  IMAD R200, R170, c[0x0][0x188], RZ ;  /* 0x00006200aac87a24 */ /* 0x000fe200078e02ff */
[----:B------:R-:W-:Y:S01]  /*5e10*/  SHF.L.U64.HI R152, R199, 0x2, R152 ;  /* 0x00000002c7987819 */ /* 0x000fe20000010298 */
[----:B------:R-:W-:Y:S01]  /*5e20*/  IMAD R199, R171, c[0x0][0x188], RZ ;  /* 0x00006200abc77a24 */ /* 0x000fe200078e02ff */
[----:B------:R-:W-:Y:S02]  /*5e30*/  SHF.L.U64.HI R162, R209, 0x2, R162 ;  /* 0x00000002d1a27819 */ /* 0x000fe400000102a2 */
[----:B------:R-:W-:-:S02]  /*5e40*/  SHF.L.U64.HI R161, R208, 0x2, R161 ;  /* 0x00000002d0a17819 */ /* 0x000fc400000102a1 */
[----:B------:R-:W-:Y:S02]  /*5e50*/  SHF.L.U64.HI R160, R207, 0x2, R160 ;  /* 0x00000002cfa07819 */ /* 0x000fe400000102a0 */
[----:B------:R-:W-:Y:S02]  /*5e60*/  SHF.L.U64.HI R159, R206, 0x2, R159 ;  /* 0x00000002ce9f7819 */ /* 0x000fe4000001029f */
[----:B------:R-:W-:Y:S02]  /*5e70*/  SHF.L.U64.HI R150, R223, 0x2, R150 ;  /* 0x00000002df967819 */ /* 0x000fe40000010296 */
[----:B------:R-:W-:Y:S02]  /*5e80*/  IADD3.X R122, R122, c[0x0][0x16c], RZ, P4, !PT ;  /* 0x00005b007a7a7a10 */ /* 0x000fe400027fe4ff */
[----:B------:R-:W-:Y:S02]  /*5e90*/  IADD3.X R124, R124, c[0x0][0x16c], RZ, P5, !PT ;  /* 0x00005b007c7c7a10 */ /* 0x000fe40002ffe4ff */
[----:B------:R-:W-:-:S02]  /*5ea0*/  IADD3.X R126, R126, c[0x0][0x16c], RZ, P3, !PT ;  /* 0x00005b007e7e7a10 */ /* 0x000fc40001ffe4ff */
[----:B------:R-:W-:Y:S02]  /*5eb0*/  IADD3.X R128, R128, c[0x0][0x16c], RZ, P1, !PT ;  /* 0x00005b0080807a10 */ /* 0x000fe40000ffe4ff */
[----:B------:R-:W-:Y:S02]  /*5ec0*/  IADD3.X R130, R130, c[0x0][0x16c], RZ, P2, !PT ;  /* 0x00005b0082827a10 */ /* 0x000fe400017fe4ff */
[----:B------:R-:W-:Y:S02]  /*5ed0*/  IADD3.X R132, R132, c[0x0][0x164], RZ, P0, !PT ;  /* 0x0000590084847a10 */ /* 0x000fe400007fe4ff */
[----:B------:R-:W-:Y:S02]  /*5ee0*/  IADD3 R203, R134, -0x2, RZ ;  /* 0xfffffffe86cb7810 */ /* 0x000fe40007ffe0ff */
[----:B------:R-:W-:Y:S02]  /*5ef0*/  LOP3.LUT R202, R135, 0x20, RZ, 0x3c, !PT ;  /* 0x0000002087ca7812 */ /* 0x000fe400078e3cff */
[----:B------:R-:W-:-:S02]  /*5f00*/  LOP3.LUT R163, R137, 0x40, RZ, 0x3c, !PT ;  /* 0x0000004089a37812 */ /* 0x000fc400078e3cff */
.L_x_2:
[----:B------:R-:W-:-:S04]  /*5f10*/  DEPBAR.LE SB0, 0x2 ;  /* 0x000080800000791a */ /* 0x000fc80000000000 */
[----:B------:R-:W-:Y:S01]  /*5f20*/  UIADD3 UR5, UR5, 0x1, URZ ;  /* 0x0000000105057890 */ /* 0x000fe2000fffe03f */
[----:B------:R-:W-:Y:S01]  /*5f30*/  ISETP.GE.AND P1, PT, R3, UR6, PT ;  /* 0x0000000603007c0c */ /* 0x000fe2000bf26270 */
[----:B------:R-:W-:Y:S01]  /*5f40*/  UIADD3 UR7, UR7, 0x1, URZ ;  /* 0x0000000107077890 */ /* 0x000fe2000fffe03f */
[----:B------:R-:W-:Y:S01]  /*5f50*/  BAR.SYNC.DEFER_BLOCKING 0x0 ;  /* 0x0000000000007b1d */ /* 0x000fe20000010000 */
[----:B------:R-:W-:Y:S01]  /*5f60*/  UISETP.GT.AND UP0, UPT, UR5, 0x1, UPT ;  /* 0x000000010500788c */ /* 0x000fe2000bf04270 */
[----:B------:R-:W-:Y:S01]  /*5f70*/  ISETP.LE.AND P0, PT, R203, UR4, PT ;  /* 0x00000004cb007c0c */ /* 0x000fe2000bf03270 */
[----:B------:R-:W-:Y:S01]  /*5f80*/  UIADD3 UR4, UR4, 0x1, URZ ;  /* 0x0000000104047890 */ /* 0x000fe2000fffe03f */
[C---:B------:R-:W-:Y:S01]  /*5f90*/  LOP3.LUT R206, R3.reuse, 0x4, RZ, 0xfc, !PT ;  /* 0x0000000403ce7812 */ /* 0x040fe200078efcff */
[----:B------:R-:W-:Y:S01]  /*5fa0*/  USEL UR5, UR5, URZ, !UP0 ;  /* 0x0000003f05057287 */ /* 0x000fe2000c000000 */
[----:B------:R-:W-:Y:S01]  /*5fb0*/  LOP3.LUT R207, R3, 0x8, RZ, 0xfc, !PT ;  /* 0x0000000803cf7812 */ /* 0x000fe200078efcff */
[----:B------:R-:W-:Y:S01]  /*5fc0*/  UISETP.GT.AND UP0, UPT, UR7, 0x1, UPT ;  /* 0x000000010700788c */ /* 0x000fe2000bf04270 */
[----:B------:R-:W-:-:S02]  /*5fd0*/  ISETP.GE.AND P4, PT, R180, UR6, PT ;  /* 0x00000006b4007c0c */ /* 0x000fc4000bf86270 */
[----:B------:R-:W-:Y:S01]  /*5fe0*/  ISETP.GE.AND P6, PT, R178, UR6, PT ;  /* 0x00000006b2007c0c */ /* 0x000fe2000bfc6270 */
[----:B------:R-:W-:Y:S01]  /*5ff0*/  IMAD.U32 R42, RZ, RZ, UR5 ;  /* 0x00000005ff2a7e24 */ /* 0x000fe2000f8e00ff */
[----:B------:R-:W-:Y:S01]  /*6000*/  USEL UR7, UR7, URZ, !UP0 ;  /* 0x0000003f07077287 */ /* 0x000fe2000c000000 */
[----:B------:R-:W-:Y:S02]  /*6010*/  IMAD.U32 R43, RZ, RZ, UR5 ;  /* 0x00000005ff2b7e24 */ /* 0x000fe4000f8e00ff */
[----:B------:R-:W-:Y:S02]  /*6020*/  IMAD.U32 R44, RZ, RZ, UR5 ;  /* 0x00000005ff2c7e24 */ /* 0x000fe4000f8e00ff */
[----:B------:R-:W-:Y:S02]  /*6030*/  IMAD R42, R42, 0x4000, R135 ;  /* 0x000040002a2a7824 */ /* 0x000fe400078e0287 */
[----:B------:R-:W-:Y:S02]  /*6040*/  IMAD R43, R43, 0x4000, R202 ;  /* 0x000040002b2b7824 */ /* 0x000fe400078e02ca */
[----:B------:R-:W-:-:S02]  /*6050*/  IMAD R44, R44, 0x4000, R137 ;  /* 0x000040002c2c7824 */ /* 0x000fc400078e0289 */
[----:B------:R-:W-:Y:S01]  /*6060*/  IMAD.U32 R46, RZ, RZ, UR5 ;  /* 0x00000005ff2e7e24 */ /* 0x000fe2000f8e00ff */
[----:B------:R-:W-:Y:S03]  /*6070*/  LDS R100, [R42] ;  /* 0x000000002a647984 */ /* 0x000fe60000000800 */
[----:B------:R-:W-:Y:S01]  /*6080*/  IMAD R45, R46, 0x4000, R163 ;  /* 0x000040002e2d7824 */ /* 0x000fe200078e02a3 */
[----:B------:R-:W-:Y:S04]  /*6090*/  LDS R102, [R42+0x400] ;  /* 0x000400002a667984 */ /* 0x000fe80000000800 */
[----:B------:R-:W-:Y:S04]  /*60a0*/  LDS R101, [R43] ;  /* 0x000000002b657984 */ /* 0x000fe80000000800 */
[----:B------:R-:W-:Y:S04]  /*60b0*/  LDS R103, [R43+0x400] ;  /* 0x000400002b677984 */ /* 0x000fe80000000800 */
[----:B------:R-:W1:Y:S04]  /*60c0*/  LDSM.16.M88.4 R76, [R44+0x8000] ;  /* 0x008000002c4c783b */ /* 0x000e680000000200 */
[----:B------:R-:W2:Y:S04]  /*60d0*/  LDSM.16.M88.4 R80, [R44+0x9000] ;  /* 0x009000002c50783b */ /* 0x000ea80000000200 */
[----:B------:R-:W3:Y:S04]  /*60e0*/  LDSM.16.M88.4 R68, [R44+0xa000] ;  /* 0x00a000002c44783b */ /* 0x000ee80000000200 */
[----:B------:R-:W4:Y:S04]  /*60f0*/  LDSM.16.M88.4 R92, [R44+0xb000] ;  /* 0x00b000002c5c783b */ /* 0x000f280000000200 */
[----:B------:R-:W-:Y:S04]  /*6100*/  LDS R52, [R42+0x80] ;  /* 0x000080002a347984 */ /* 0x000fe80000000800 */
[----:B------:R-:W-:Y:S04]  /*6110*/  LDS R54, [R42+0x480] ;  /* 0x000480002a367984 */ /* 0x000fe80000000800 */
[----:B------:R-:W-:Y:S04]  /*6120*/  LDS R53, [R43+0x80] ;  /* 0x000080002b357984 */ /* 0x000fe80000000800 */
[----:B------:R-:W5:Y:S01]  /*6130*/  LDS R55, [R43+0x480] ;  /* 0x000480002b377984 */ /* 0x000f620000000800 */
[C---:B-1----:R-:W-:Y:S08]  /*6140*/  HMMA.1688.F32.TF32 R84, R100.reuse, R76, R84 ;  /* 0x0000004c6454723c */ /* 0x042ff00000081054 */
[C---:B--2---:R-:W-:Y:S08]  /*6150*/  HMMA.1688.F32.TF32 R72, R100.reuse, R80, R72 ;  /* 0x000000506448723c */ /* 0x044ff00000081048 */
[C---:B---3--:R-:W-:Y:S08]  /*6160*/  HMMA.1688.F32.TF32 R64, R100.reuse, R68, R64 ;  /* 0x000000446440723c */ /* 0x048ff00000081040 */
[----:B----4-:R-:W-:Y:S01]  /*6170*/  HMMA.1688.F32.TF32 R96, R100, R92, R96 ;  /* 0x0000005c6460723c */ /* 0x010fe20000081060 */
[----:B------:R-:W-:Y:S04]  /*6180*/  LDS R100, [R42+0x800] ;  /* 0x000800002a647984 */ /* 0x000fe80000000800 */
[----:B------:R-:W-:Y:S03]  /*6190*/  LDS R102, [R42+0xc00] ;  /* 0x000c00002a667984 */ /* 0x000fe60000000800 */
[C---:B-----5:R-:W-:Y:S01]  /*61a0*/  HMMA.1688.F32.TF32 R88, R52.reuse, R76, R88 ;  /* 0x0000004c3458723c */ /* 0x060fe20000081058 */
[----:B------:R-:W-:Y:S04]  /*61b0*/  LDS R101, [R43+0x800] ;  /* 0x000800002b657984 */ /* 0x000fe80000000800 */
[----:B------:R-:W1:Y:S03]  /*61c0*/  LDS R103, [R43+0xc00] ;  /* 0x000c00002b677984 */ /* 0x000e660000000800 */
[C---:B------:R-:W-:Y:S08]  /*61d0*/  HMMA.1688.F32.TF32 R60, R52.reuse, R80, R60 ;  /* 0x00000050343c723c */ /* 0x040ff0000008103c */
[C---:B------:R-:W-:Y:S08]  /*61e0*/  HMMA.1688.F32.TF32 R56, R52.reuse, R68, R56 ;  /* 0x000000443438723c */ /* 0x040ff00000081038 */
[----:B------:R-:W-:Y:S01]  /*61f0*/  HMMA.1688.F32.TF32 R48, R52, R92, R48 ;  /* 0x0000005c3430723c */ /* 0x000fe20000081030 */
[----:B------:R-:W-:Y:S04]  /*6200*/  LDS R52, [R42+0x880] ;  /* 0x000880002a347984 */ /* 0x000fe80000000800 */
[----:B------:R-:W-:Y:S04]  /*6210*/  LDS R54, [R42+0xc80] ;  /* 0x000c80002a367984 */ /* 0x000fe80000000800 */
[----:B------:R-:W-:Y:S04]  /*6220*/  LDS R53, [R43+0x880] ;  /* 0x000880002b357984 */ /* 0x000fe80000000800 */
[----:B------:R-:W2:Y:S01]  /*6230*/  LDS R55, [R43+0xc80] ;  /* 0x000c80002b377984 */ /* 0x000ea20000000800 */
[C---:B-1----:R-:W-:Y:S08]  /*6240*/  HMMA.1688.F32.TF32 R84, R100.reuse, R78, R84 ;  /* 0x0000004e6454723c */ /* 0x042ff00000081054 */
[C---:B------:R-:W-:Y:S08]  /*6250*/  HMMA.1688.F32.TF32 R72, R100.reuse, R82, R72 ;  /* 0x000000526448723c */ /* 0x040ff00000081048 */
[C---:B------:R-:W-:Y:S08]  /*6260*/  HMMA.1688.F32.TF32 R64, R100.reuse, R70, R64 ;  /* 0x000000466440723c */ /* 0x040ff00000081040 */
[----:B------:R-:W-:Y:S01]  /*6270*/  HMMA.1688.F32.TF32 R96, R100, R94, R96 ;  /* 0x0000005e6460723c */ /* 0x000fe20000081060 */
[----:B------:R-:W-:Y:S04]  /*6280*/  LDS R100, [R42+0x1000] ;  /* 0x001000002a647984 */ /* 0x000fe80000000800 */
[----:B------:R-:W-:Y:S03]  /*6290*/  LDS R102, [R42+0x1400] ;  /* 0x001400002a667984 */ /* 0x000fe60000000800 */
[C---:B--2---:R-:W-:Y:S01]  /*62a0*/  HMMA.1688.F32.TF32 R76, R52.reuse, R78, R88 ;  /* 0x0000004e344c723c */ /* 0x044fe20000081058 */
[----:B------:R-:W-:Y:S04]  /*62b0*/  LDS R101, [R43+0x1000] ;  /* 0x001000002b657984 */ /* 0x000fe80000000800 */
[----:B------:R-:W-:Y:S03]  /*62c0*/  LDS R103, [R43+0x1400] ;  /* 0x001400002b677984 */ /* 0x000fe60000000800 */
[C---:B------:R-:W-:Y:S01]  /*62d0*/  HMMA.1688.F32.TF32 R80, R52.reuse, R82, R60 ;  /* 0x000000523450723c */ /* 0x040fe2000008103c */
[----:B------:R-:W-:Y:S04]  /*62e0*/  LDS R88, [R42+0x1080] ;  /* 0x001080002a587984 */ /* 0x000fe80000000800 */
[----:B------:R-:W-:Y:S03]  /*62f0*/  LDS R90, [R42+0x1480] ;  /* 0x001480002a5a7984 */ /* 0x000fe60000000800 */
[C---:B------:R-:W-:Y:S01]  /*6300*/  HMMA.1688.F32.TF32 R68, R52.reuse, R70, R56 ;  /* 0x000000463444723c */ /* 0x040fe20000081038 */
[----:B------:R-:W-:Y:S04]  /*6310*/  LDS R89, [R43+0x1080] ;  /* 0x001080002b597984 */ /* 0x000fe80000000800 */
[----:B------:R-:W-:Y:S03]  /*6320*/  LDS R91, [R43+0x1480] ;  /* 0x001480002b5b7984 */ /* 0x000fe60000000800 */
[----:B------:R-:W-:Y:S01]  /*6330*/  HMMA.1688.F32.TF32 R92, R52, R94, R48 ;  /* 0x0000005e345c723c */ /* 0x000fe20000081030 */
[----:B------:R-:W1:Y:S04]  /*6340*/  LDSM.16.M88.4 R60, [R45+0x8000] ;  /* 0x008000002d3c783b */ /* 0x000e680000000200 */
[----:B------:R-:W2:Y:S04]  /*6350*/  LDSM.16.M88.4 R56, [R45+0x9000] ;  /* 0x009000002d38783b */ /* 0x000ea80000000200 */
[----:B------:R-:W3:Y:S04]  /*6360*/  LDSM.16.M88.4 R52, [R45+0xa000] ;  /* 0x00a000002d34783b */ /* 0x000ee80000000200 */
[----:B------:R-:W4:Y:S01]  /*6370*/  LDSM.16.M88.4 R48, [R45+0xb000] ;  /* 0x00b000002d30783b */ /* 0x000f220000000200 */
[-C--:B-1----:R-:W-:Y:S08]  /*6380*/  HMMA.1688.F32.TF32 R84, R100, R60.reuse, R84 ;  /* 0x0000003c6454723c */ /* 0x082ff00000081054 */
[----:B------:R-:W-:Y:S01]  /*6390*/  HMMA.1688.F32.TF32 R76, R88, R60, R76 ;  /* 0x0000003c584c723c */ /* 0x000fe2000008104c */
[----:B------:R-:W-:Y:S04]  /*63a0*/  LDS R60, [R42+0x2000] ;  /* 0x002000002a3c7984 */ /* 0x000fe80000000800 */
[----:B------:R-:W-:Y:S03]  /*63b0*/  LDS R61, [R43+0x2000] ;  /* 0x002000002b3d7984 */ /* 0x000fe60000000800 */
[-C--:B--2---:R-:W-:Y:S08]  /*63c0*/  HMMA.1688.F32.TF32 R72, R100, R56.reuse, R72 ;  /* 0x000000386448723c */ /* 0x084ff00000081048 */
[----:B------:R-:W-:Y:S01]  /*63d0*/  HMMA.1688.F32.TF32 R80, R88, R56, R80 ;  /* 0x000000385850723c */ /* 0x000fe20000081050 */
[----:B------:R-:W-:Y:S04]  /*63e0*/  LDS R56, [R42+0x2080] ;  /* 0x002080002a387984 */ /* 0x000fe80000000800 */
[----:B------:R-:W-:Y:S03]  /*63f0*/  LDS R57, [R43+0x2080] ;  /* 0x002080002b397984 */ /* 0x000fe60000000800 */
[-C--:B---3--:R-:W-:Y:S08]  /*6400*/  HMMA.1688.F32.TF32 R64, R100, R52.reuse, R64 ;  /* 0x000000346440723c */ /* 0x088ff00000081040 */
[----:B------:R-:W-:Y:S08]  /*6410*/  HMMA.1688.F32.TF32 R68, R88, R52, R68 ;  /* 0x000000345844723c */ /* 0x000ff00000081044 */
[-C--:B----4-:R-:W-:Y:S01]  /*6420*/  HMMA.1688.F32.TF32 R96, R100, R48.reuse, R96 ;  /* 0x000000306460723c */ /* 0x090fe20000081060 */
[----:B------:R-:W-:Y:S04]  /*6430*/  LDS R100, [R42+0x1800] ;  /* 0x001800002a647984 */ /* 0x000fe80000000800 */
[----:B------:R-:W-:Y:S03]  /*6440*/  LDS R102, [R42+0x1c00] ;  /* 0x001c00002a667984 */ /* 0x000fe60000000800 */
[----:B------:R-:W-:Y:S01]  /*6450*/  HMMA.1688.F32.TF32 R92, R88, R48, R92 ;  /* 0x00000030585c723c */ /* 0x000fe2000008105c */
[----:B------:R-:W-:Y:S04]  /*6460*/  LDS R101, [R43+0x1800] ;  /* 0x001800002b657984 */ /* 0x000fe80000000800 */
[----:B------:R-:W1:Y:S04]  /*6470*/  LDS R103, [R43+0x1c00] ;  /* 0x001c00002b677984 */ /* 0x000e680000000800 */
[----:B------:R-:W-:Y:S04]  /*6480*/  LDS R88, [R42+0x1880] ;  /* 0x001880002a587984 */ /* 0x000fe80000000800 */
[----:B------:R-:W-:Y:S04]  /*6490*/  LDS R90, [R42+0x1c80] ;  /* 0x001c80002a5a7984 */ /* 0x000fe80000000800 */
[----:B------:R-:W-:Y:S04]  /*64a0*/  LDS R89, [R43+0x1880] ;  /* 0x001880002b597984 */ /* 0x000fe80000000800 */
[----:B------:R-:W2:Y:S01]  /*64b0*/  LDS R91, [R43+0x1c80] ;  /* 0x001c80002b5b7984 */ /* 0x000ea20000000800 */
[C---:B-1----:R-:W-:Y:S08]  /*64c0*/  HMMA.1688.F32.TF32 R72, R100.reuse, R58, R72 ;  /* 0x0000003a6448723c */ /* 0x042ff00000081048 */
[----:B------:R-:W-:Y:S08]  /*64d0*/  HMMA.1688.F32.TF32 R96, R100, R50, R96 ;  /* 0x000000326460723c */ /* 0x000ff00000081060 */
[C---:B--2---:R-:W-:Y:S01]  /*64e0*/  HMMA.1688.F32.TF32 R80, R88.reuse, R58, R80 ;  /* 0x0000003a5850723c */ /* 0x044fe20000081050 */
[----:B------:R-:W-:Y:S04]  /*64f0*/  LDS R58, [R42+0x2480] ;  /* 0x002480002a3a7984 */ /* 0x000fe80000000800 */
[----:B------:R-:W-:Y:S03]  /*6500*/  LDS R59, [R43+0x2480] ;  /* 0x002480002b3b7984 */ /* 0x000fe60000000800 */
[C---:B------:R-:W-:Y:S01]  /*6510*/  HMMA.1688.F32.TF32 R92, R88.reuse, R50, R92 ;  /* 0x00000032585c723c */ /* 0x040fe2000008105c */
[----:B------:R-:W1:Y:S07]  /*6520*/  LDSM.16.M88.4 R48, [R44+0x9080] ;  /* 0x009080002c30783b */ /* 0x000e6e0000000200 */
[C---:B------:R-:W-:Y:S08]  /*6530*/  HMMA.1688.F32.TF32 R76, R88.reuse, R62, R76 ;  /* 0x0000003e584c723c */ /* 0x040ff0000008104c */
[----:B------:R-:W-:Y:S08]  /*6540*/  HMMA.1688.F32.TF32 R68, R88, R54, R68 ;  /* 0x000000365844723c */ /* 0x000ff00000081044 */
[C---:B------:R-:W-:Y:S01]  /*6550*/  HMMA.1688.F32.TF32 R84, R100.reuse, R62, R84 ;  /* 0x0000003e6454723c */ /* 0x040fe20000081054 */
[----:B------:R-:W-:Y:S04]  /*6560*/  LDS R62, [R42+0x2400] ;  /* 0x002400002a3e7984 */ /* 0x000fe80000000800 */
[----:B------:R-:W2:Y:S03]  /*6570*/  LDS R63, [R43+0x2400] ;  /* 0x002400002b3f7984 */ /* 0x000ea60000000800 */
[----:B------:R-:W-:Y:S01]  /*6580*/  HMMA.1688.F32.TF32 R64, R100, R54, R64 ;  /* 0x000000366440723c */ /* 0x000fe20000081040 */
[----:B------:R-:W3:Y:S04]  /*6590*/  LDSM.16.M88.4 R52, [R44+0x8080] ;  /* 0x008080002c34783b */ /* 0x000ee80000000200 */
[----:B------:R-:W-:Y:S03]  /*65a0*/  LDSM.16.M88.4 R100, [R44+0xb080] ;  /* 0x00b080002c64783b */ /* 0x000fe60000000200 */
[-C--:B-1----:R-:W-:Y:S01]  /*65b0*/  HMMA.1688.F32.TF32 R88, R56, R48.reuse, R80 ;  /* 0x000000303858723c */ /* 0x082fe20000081050 */
[----:B------:R-:W1:Y:S07]  /*65c0*/  LDSM.16.M88.4 R80, [R44+0xa080] ;  /* 0x00a080002c50783b */ /* 0x000e6e0000000200 */
[C---:B--2---:R-:W-:Y:S08]  /*65d0*/  HMMA.1688.F32.TF32 R72, R60.reuse, R48, R72 ;  /* 0x000000303c48723c */ /* 0x044ff00000081048 */
[-C--:B---3--:R-:W-:Y:S08]  /*65e0*/  HMMA.1688.F32.TF32 R84, R60, R52.reuse, R84 ;  /* 0x000000343c54723c */ /* 0x088ff00000081054 */
[----:B------:R-:W-:Y:S08]  /*65f0*/  HMMA.1688.F32.TF32 R76, R56, R52, R76 ;  /* 0x00000034384c723c */ /* 0x000ff0000008104c */
[C---:B-1----:R-:W-:Y:S08]  /*6600*/  HMMA.1688.F32.TF32 R64, R60.reuse, R80, R64 ;  /* 0x000000503c40723c */ /* 0x042ff00000081040 */
[----:B------:R-:W-:Y:S01]  /*6610*/  HMMA.1688.F32.TF32 R96, R60, R100, R96 ;  /* 0x000000643c60723c */ /* 0x000fe20000081060 */
[----:B------:R-:W-:Y:S04]  /*6620*/  LDS R60, [R42+0x2800] ;  /* 0x002800002a3c7984 */ /* 0x000fe80000000800 */
[----:B------:R-:W-:Y:S03]  /*6630*/  LDS R62, [R42+0x2c00] ;  /* 0x002c00002a3e7984 */ /* 0x000fe60000000800 */
[C---:B------:R-:W-:Y:S01]  /*6640*/  HMMA.1688.F32.TF32 R68, R56.reuse, R80, R68 ;  /* 0x000000503844723c */ /* 0x040fe20000081044 */
[----:B------:R-:W-:Y:S04]  /*6650*/  LDS R61, [R43+0x2800] ;  /* 0x002800002b3d7984 */ /* 0x000fe80000000800 */
[----:B------:R-:W1:Y:S03]  /*6660*/  LDS R63, [R43+0x2c00] ;  /* 0x002c00002b3f7984 */ /* 0x000e660000000800 */
[----:B------:R-:W-:Y:S01]  /*6670*/  HMMA.1688.F32.TF32 R92, R56, R100, R92 ;  /* 0x00000064385c723c */ /* 0x000fe2000008105c */
[----:B------:R-:W-:Y:S04]  /*6680*/  LDS R56, [R42+0x2880] ;  /* 0x002880002a387984 */ /* 0x000fe80000000800 */
[----:B------:R-:W-:Y:S04]  /*6690*/  LDS R58, [R42+0x2c80] ;  /* 0x002c80002a3a7984 */ /* 0x000fe80000000800 */
[----:B------:R-:W-:Y:S04]  /*66a0*/  LDS R57, [R43+0x2880] ;  /* 0x002880002b397984 */ /* 0x000fe80000000800 */
[----:B------:R-:W2:Y:S04]  /*66b0*/  LDS R59, [R43+0x2c80] ;  /* 0x002c80002b3b7984 */ /* 0x000ea80000000800 */
[----:B------:R-:W-:Y:S04]  /*66c0*/  LDS R100, [R42+0x3000] ;  /* 0x003000002a647984 */ /* 0x000fe80000000800 */
[----:B------:R-:W-:Y:S04]  /*66d0*/  LDS R101, [R43+0x3000] ;  /* 0x003000002b657984 */ /* 0x000fe80000000800 */
[----:B------:R-:W-:Y:S04]  /*66e0*/  LDS R80, [R42+0x3080] ;  /* 0x003080002a507984 */ /* 0x000fe80000000800 */
[----:B------:R-:W-:Y:S01]  /*66f0*/  LDS R81, [R43+0x3080] ;  /* 0x003080002b517984 */ /* 0x000fe20000000800 */
[C---:B-1----:R-:W-:Y:S08]  /*6700*/  HMMA.1688.F32.TF32 R84, R60.reuse, R54, R84 ;  /* 0x000000363c54723c */ /* 0x042ff00000081054 */
[C---:B------:R-:W-:Y:S08]  /*6710*/  HMMA.1688.F32.TF32 R72, R60.reuse, R50, R72 ;  /* 0x000000323c48723c */ /* 0x040ff00000081048 */
[C---:B------:R-:W-:Y:S08]  /*6720*/  HMMA.1688.F32.TF32 R64, R60.reuse, R82, R64 ;  /* 0x000000523c40723c */ /* 0x040ff00000081040 */
[----:B------:R-:W-:Y:S01]  /*6730*/  HMMA.1688.F32.TF32 R96, R60, R102, R96 ;  /* 0x000000663c60723c */ /* 0x000fe20000081060 */
[----:B------:R-:W-:Y:S07]  /*6740*/  LDSM.16.M88.4 R60, [R45+0x9080] ;  /* 0x009080002d3c783b */ /* 0x000fee0000000200 */
[C---:B--2---:R-:W-:Y:S08]  /*6750*/  HMMA.1688.F32.TF32 R76, R56.reuse, R54, R76 ;  /* 0x00000036384c723c */ /* 0x044ff0000008104c */
[C---:B------:R-:W-:Y:S01]  /*6760*/  HMMA.1688.F32.TF32 R88, R56.reuse, R50, R88 ;  /* 0x000000323858723c */ /* 0x040fe20000081058 */
[----:B------:R-:W-:Y:S07]  /*6770*/  LDSM.16.M88.4 R48, [R45+0x8080] ;  /* 0x008080002d30783b */ /* 0x000fee0000000200 */
[C---:B------:R-:W-:Y:S01]  /*6780*/  HMMA.1688.F32.TF32 R68, R56.reuse, R82, R68 ;  /* 0x000000523844723c */ /* 0x040fe20000081044 */
[----:B------:R-:W-:Y:S04]  /*6790*/  LDS R82, [R42+0x3480] ;  /* 0x003480002a527984 */ /* 0x000fe80000000800 */
[----:B------:R-:W1:Y:S03]  /*67a0*/  LDS R83, [R43+0x3480] ;  /* 0x003480002b537984 */ /* 0x000e660000000800 */
[----:B------:R-:W-:Y:S01]  /*67b0*/  HMMA.1688.F32.TF32 R92, R56, R102, R92 ;  /* 0x00000066385c723c */ /* 0x000fe2000008105c */
[----:B------:R-:W-:Y:S04]  /*67c0*/  LDSM.16.M88.4 R56, [R45+0xa080] ;  /* 0x00a080002d38783b */ /* 0x000fe80000000200 */
[----:B------:R-:W-:Y:S04]  /*67d0*/  LDS R102, [R42+0x3400] ;  /* 0x003400002a667984 */ /* 0x000fe80000000800 */
[----:B------:R-:W-:Y:S04]  /*67e0*/  LDS R103, [R43+0x3400] ;  /* 0x003400002b677984 */ /* 0x000fe80000000800 */
[----:B------:R-:W2:Y:S01]  /*67f0*/  LDSM.16.M88.4 R44, [R45+0xb080] ;  /* 0x00b080002d2c783b */ /* 0x000ea20000000200 */
[C---:B-1----:R-:W-:Y:S08]  /*6800*/  HMMA.1688.F32.TF32 R76, R80.reuse, R48, R76 ;  /* 0x00000030504c723c */ /* 0x042ff0000008104c */
[----:B------:R-:W-:Y:S01]  /*6810*/  HMMA.1688.F32.TF32 R52, R80, R60, R88 ;  /* 0x0000003c5034723c */ /* 0x000fe20000081058 */
[----:B------:R-:W-:Y:S04]  /*6820*/  LDS R88, [R42+0x3800] ;  /* 0x003800002a587984 */ /* 0x000fe80000000800 */
[----:B------:R-:W-:Y:S03]  /*6830*/  LDS R90, [R42+0x3c00] ;  /* 0x003c00002a5a7984 */ /* 0x000fe60000000800 */
[-C--:B--2---:R-:W-:Y:S01]  /*6840*/  HMMA.1688.F32.TF32 R96, R100, R44.reuse, R96 ;  /* 0x0000002c6460723c */ /* 0x084fe20000081060 */
[----:B------:R-:W-:Y:S04]  /*6850*/  LDS R89, [R43+0x3800] ;  /* 0x003800002b597984 */ /* 0x000fe80000000800 */
[----:B------:R-:W1:Y:S03]  /*6860*/  LDS R91, [R43+0x3c00] ;  /* 0x003c00002b5b7984 */ /* 0x000e660000000800 */
[C---:B------:R-:W-:Y:S07]  /*6870*/  HMMA.1688.F32.TF32 R92, R80.reuse, R44, R92 ;  /* 0x0000002c505c723c */ /* 0x040fee000008105c */
[----:B------:R-:W-:Y:S01]  /*6880*/  SEL R44, RZ, 0x4, P1 ;  /* 0x00000004ff2c7807 */ /* 0x000fe20000800000 */
[----:B------:R-:W-:Y:S01]  /*6890*/  HMMA.1688.F32.TF32 R68, R80, R56, R68 ;  /* 0x000000385044723c */ /* 0x000fe20000081044 */
[----:B------:R-:W-:Y:S01]  /*68a0*/  ISETP.GE.AND P1, PT, R206, UR6, PT ;  /* 0x00000006ce007c0c */ /* 0x000fe2000bf26270 */
[----:B------:R-:W-:Y:S01]  /*68b0*/  LDS R80, [R42+0x3880] ;  /* 0x003880002a507984 */ /* 0x000fe20000000800 */
[----:B------:R-:W-:Y:S01]  /*68c0*/  SEL R44, R44, RZ, !P0 ;  /* 0x000000ff2c2c7207 */ /* 0x000fe20004000000 */
[----:B------:R-:W-:Y:S01]  /*68d0*/  IMAD.MOV.U32 R45, RZ, RZ, R132 ;  /* 0x000000ffff2d7224 */ /* 0x000fe200078e0084 */
[----:B------:R-:W-:Y:S01]  /*68e0*/  LOP3.LUT R206, R3, 0xc, RZ, 0xfc, !PT ;  /* 0x0000000c03ce7812 */ /* 0x000fe200078efcff */
[----:B------:R2:W-:Y:S01]  /*68f0*/  LDS R82, [R42+0x3c80] ;  /* 0x003c80002a527984 */ /* 0x0005e20000000800 */
[----:B------:R-:W-:Y:S01]  /*6900*/  ISETP.NE.U32.AND P2, PT, R44, RZ, PT ;  /* 0x000000ff2c00720c */ /* 0x000fe20003f45070 */
[C---:B------:R-:W-:Y:S01]  /*6910*/  HMMA.1688.F32.TF32 R84, R100.reuse, R48, R84 ;  /* 0x000000306454723c */ /* 0x040fe20000081054 */
[----:B------:R-:W-:Y:S01]  /*6920*/  SEL R44, RZ, 0x4, P1 ;  /* 0x00000004ff2c7807 */ /* 0x000fe20000800000 */
[----:B------:R-:W-:Y:S03]  /*6930*/  LDS R81, [R43+0x3880] ;  /* 0x003880002b517984 */ /* 0x000fe60000000800 */
[----:B------:R-:W-:Y:S01]  /*6940*/  SEL R44, R44, RZ, !P0 ;  /* 0x000000ff2c2c7207 */ /* 0x000fe20004000000 */
[----:B------:R3:W4:Y:S02]  /*6950*/  LDS R83, [R43+0x3c80] ;  /* 0x003c80002b537984 */ /* 0x0007240000000800 */
[----:B------:R-:W-:Y:S02]  /*6960*/  HMMA.1688.F32.TF32 R64, R100, R56, R64 ;  /* 0x000000386440723c */ /* 0x000fe40000081040 */
[----:B------:R-:W-:Y:S01]  /*6970*/  BAR.SYNC.DEFER_BLOCKING 0x0 ;  /* 0x0000000000007b1d */ /* 0x000fe20000010000 */
[----:B------:R-:W-:Y:S01]  /*6980*/  ISETP.NE.U32.AND P1, PT, R44, RZ, PT ;  /* 0x000000ff2c00720c */ /* 0x000fe20003f25070 */
[----:B------:R-:W-:-:S03]  /*6990*/  IMAD.MOV.U32 R44, RZ, RZ, R133 ;  /* 0x000000ffff2c7224 */ /* 0x000fc600078e0085 */
[----:B------:R-:W-:Y:S01]  /*69a0*/  IMAD.U32 R57, RZ, RZ, UR7 ;  /* 0x00000007ff397e24 */ /* 0x000fe2000f8e00ff */
[----:B------:R-:W-:Y:S01]  /*69b0*/  HMMA.1688.F32.TF32 R72, R100, R60, R72 ;  /* 0x0000003c6448723c */ /* 0x000fe20000081048 */
[----:B------:R-:W-:-:S05]  /*69c0*/  IADD3 R48, P3, R149, R44, RZ ;  /* 0x0000002c95307210 */ /* 0x000fca0007f7e0ff */
[----:B------:R-:W-:Y:S01]  /*69d0*/  IMAD.X R49, R45, 0x1, R162, P3 ;  /* 0x000000012d317824 */ /* 0x000fe200018e06a2 */
[----:B------:R-:W-:Y:S01]  /*69e0*/  LOP3.LUT R60, R3, 0x10, RZ, 0xfc, !PT ;  /* 0x00000010033c7812 */ /* 0x000fe200078efcff */
[----:B------:R-:W-:Y:S01]  /*69f0*/  IMAD R100, R57, 0x4000, R0 ;  /* 0x0000400039647824 */ /* 0x000fe200078e0200 */
[----:B------:R-:W-:Y:S01]  /*6a00*/  LOP3.LUT R101, R3, 0x14, RZ, 0xfc, !PT ;  /* 0x0000001403657812 */ /* 0x000fe200078efcff */
[----:B-1----:R-:W-:Y:S03]  /*6a10*/  HMMA.1688.F32.TF32 R84, R88, R50, R84 ;  /* 0x000000325854723c */ /* 0x002fe60000081054 */
[----:B------:R-:W-:Y:S01]  /*6a20*/  @!PT LDS RZ, [RZ] ;  /* 0x00000000fffff984 */ /* 0x000fe20000000800 */
[----:B------:R-:W-:Y:S01]  /*6a30*/  @!PT LDS RZ, [RZ] ;  /* 0x00000000fffff984 */ /* 0x000fe20000000800 */
[----:B------:R-:W-:Y:S01]  /*6a40*/  @!PT LDS RZ, [RZ] ;  /* 0x00000000fffff984 */ /* 0x000fe20000000800 */
[----:B------:R1:W-:Y:S01]  /*6a50*/  LDGSTS.E [R100], [R48.64], P2 ;  /* 0x0000000030647fae */ /* 0x0003e2000912184a */
[----:B--2---:R-:W-:-:S04]  /*6a60*/  IADD3 R42, P2, R147, R44, RZ ;  /* 0x0000002c932a7210 */ /* 0x004fc80007f5e0ff */
[----:B------:R-:W-:Y:S01]  /*6a70*/  HMMA.1688.F32.TF32 R64, R88, R58, R64 ;  /* 0x0000003a5840723c */ /* 0x000fe20000081040 */
[----:B---3--:R-:W-:-:S07]  /*6a80*/  IMAD.X R43, R45, 0x1, R160, P2 ;  /* 0x000000012d2b7824 */ /* 0x008fce00010e06a0 */
[----:B------:R-:W-:Y:S01]  /*6a90*/  HMMA.1688.F32.TF32 R72, R88, R62, R72 ;  /* 0x0000003e5848723c */ /* 0x000fe20000081048 */
[----:B------:R2:W-:Y:S01]  /*6aa0*/  LDGSTS.E [R100+0x400], [R42.64], P1 ;  /* 0x004000002a647fae */ /* 0x0005e2000892184a */
[----:B------:R-:W-:-:S04]  /*6ab0*/  ISETP.GE.AND P1, PT, R207, UR6, PT ;  /* 0x00000006cf007c0c */ /* 0x000fc8000bf26270 */
[----:B------:R-:W-:Y:S02]  /*6ac0*/  SEL R56, RZ, 0x4, P1 ;  /* 0x00000004ff387807 */ /* 0x000fe40000800000 */
[----:B------:R-:W-:Y:S01]  /*6ad0*/  ISETP.GE.AND P1, PT, R206, UR6, PT ;  /* 0x00000006ce007c0c */ /* 0x000fe2000bf26270 */
[----:B------:R-:W-:Y:S01]  /*6ae0*/  HMMA.1688.F32.TF32 R96, R88, R46, R96 ;  /* 0x0000002e5860723c */ /* 0x000fe20000081060 */
[----:B------:R-:W-:Y:S01]  /*6af0*/  SEL R56, R56, RZ, !P0 ;  /* 0x000000ff38387207 */ /* 0x000fe20004000000 */
[----:B------:R-:W3:Y:S01]  /*6b00*/  S2R R206, SR_TID.X ;  /* 0x0000000000ce7919 */ /* 0x000ee20000002100 */
[----:B--2---:R-:W-:Y:S02]  /*6b10*/  IADD3 R42, P3, R145, R44, RZ ;  /* 0x0000002c912a7210 */ /* 0x004fe40007f7e0ff */
[----:B------:R-:W-:Y:S02]  /*6b20*/  ISETP.NE.U32.AND P2, PT, R56, RZ, PT ;  /* 0x000000ff3800720c */ /* 0x000fe40003f45070 */
[----:B------:R-:W-:Y:S01]  /*6b30*/  SEL R56, RZ, 0x4, P1 ;  /* 0x00000004ff387807 */ /* 0x000fe20000800000 */
[----:B------:R-:W-:Y:S01]  /*6b40*/  IMAD.X R43, R45, 0x1, R158, P3 ;  /* 0x000000012d2b7824 */ /* 0x000fe200018e069e */
[----:B----4-:R-:W-:Y:S02]  /*6b50*/  HMMA.1688.F32.TF32 R88, R80, R50, R76 ;  /* 0x000000325058723c */ /* 0x010fe4000008104c */
[----:B------:R-:W-:-:S04]  /*6b60*/  SEL R56, R56, RZ, !P0 ;  /* 0x000000ff38387207 */ /* 0x000fc80004000000 */
[----:B------:R-:W-:Y:S02]  /*6b70*/  ISETP.NE.U32.AND P1, PT, R56, RZ, PT ;  /* 0x000000ff3800720c */ /* 0x000fe40003f25070 */
[----:B------:R-:W-:Y:S01]  /*6b80*/  HMMA.1688.F32.TF32 R56, R80, R58, R68 ;  /* 0x0000003a5038723c */ /* 0x000fe20000081044 */
[----:B------:R2:W-:Y:S06]  /*6b90*/  LDGSTS.E [R100+0x800], [R42.64], P2 ;  /* 0x008000002a647fae */ /* 0x0005ec000912184a */
[C---:B------:R-:W-:Y:S02]  /*6ba0*/  LOP3.LUT R68, R3.reuse, 0x2, RZ, 0xfc, !PT ;  /* 0x0000000203447812 */ /* 0x040fe400078efcff */
[----:B------:R-:W-:-:S02]  /*6bb0*/  LOP3.LUT R69, R3, 0xa, RZ, 0xfc, !PT ;  /* 0x0000000a03457812 */ /* 0x000fc400078efcff */
[----:B------:R-:W-:Y:S02]  /*6bc0*/  LOP3.LUT R71, R3, 0x12, RZ, 0xfc, !PT ;  /* 0x0000001203477812 */ /* 0x000fe400078efcff */
[----:B--2---:R-:W-:Y:S02]  /*6bd0*/  IADD3 R42, P2, R143, R44, RZ ;  /* 0x0000002c8f2a7210 */ /* 0x004fe40007f5e0ff */
[----:B------:R-:W-:-:S03]  /*6be0*/  LOP3.LUT R70, R3, 0x16, RZ, 0xfc, !PT ;  /* 0x0000001603467812 */ /* 0x000fc600078efcff */
[----:B------:R-:W-:-:S05]  /*6bf0*/  IMAD.X R43, R45, 0x1, R156, P2 ;  /* 0x000000012d2b7824 */ /* 0x000fca00010e069c */
[----:B------:R2:W-:Y:S01]  /*6c00*/  LDGSTS.E [R100+0xc00], [R42.64], P1 ;  /* 0x00c000002a647fae */ /* 0x0005e2000892184a */
[----:B------:R-:W-:Y:S02]  /*6c10*/  ISETP.GE.AND P1, PT, R60, UR6, PT ;  /* 0x000000063c007c0c */ /* 0x000fe4000bf26270 */
[----:B------:R-:W-:Y:S02]  /*6c20*/  HMMA.1688.F32.TF32 R60, R80, R62, R52 ;  /* 0x0000003e503c723c */ /* 0x000fe40000081034 */
[----:B-1----:R-:W-:-:S04]  /*6c30*/  SEL R48, RZ, 0x4, P1 ;  /* 0x00000004ff307807 */ /* 0x002fc80000800000 */
[----:B------:R-:W-:Y:S02]  /*6c40*/  SEL R48, R48, RZ, !P0 ;  /* 0x000000ff30307207 */ /* 0x000fe40004000000 */
[----:B------:R-:W-:Y:S02]  /*6c50*/  LOP3.LUT R55, R3, 0x6, RZ, 0xfc, !PT ;  /* 0x0000000603377812 */ /* 0x000fe400078efcff */
[----:B------:R-:W-:Y:S02]  /*6c60*/  ISETP.NE.U32.AND P1, PT, R48, RZ, PT ;  /* 0x000000ff3000720c */ /* 0x000fe40003f25070 */
[----:B--2---:R-:W-:-:S05]  /*6c70*/  IADD3 R42, P2, R141, R44, RZ ;  /* 0x0000002c8d2a7210 */ /* 0x004fca0007f5e0ff */
[----:B------:R-:W-:Y:S01]  /*6c80*/  IMAD.X R43, R45, 0x1, R154, P2 ;  /* 0x000000012d2b7824 */ /* 0x000fe200010e069a */
[----:B------:R-:W-:-:S04]  /*6c90*/  ISETP.GE.AND P2, PT, R214, UR6, PT ;  /* 0x00000006d6007c0c */ /* 0x000fc8000bf46270 */
[----:B------:R-:W-:Y:S01]  /*6ca0*/  SEL R49, RZ, 0x4, P2 ;  /* 0x00000004ff317807 */ /* 0x000fe20001000000 */
[----:B------:R1:W-:Y:S01]  /*6cb0*/  LDGSTS.E [R100+0x1000], [R42.64], P1 ;  /* 0x010000002a647fae */ /* 0x0003e2000892184a */
[----:B------:R-:W-:Y:S02]  /*6cc0*/  ISETP.GE.AND P1, PT, R101, UR6, PT ;  /* 0x0000000665007c0c */ /* 0x000fe4000bf26270 */
[----:B------:R-:W-:Y:S02]  /*6cd0*/  SEL R49, R49, RZ, !P0 ;  /* 0x000000ff31317207 */ /* 0x000fe40004000000 */
[----:B------:R-:W-:Y:S02]  /*6ce0*/  SEL R48, RZ, 0x4, P1 ;  /* 0x00000004ff307807 */ /* 0x000fe40000800000 */
[----:B------:R-:W-:Y:S02]  /*6cf0*/  ISETP.GE.AND P1, PT, R212, UR6, PT ;  /* 0x00000006d4007c0c */ /* 0x000fe4000bf26270 */
[----:B------:R-:W-:-:S02]  /*6d00*/  SEL R48, R48, RZ, !P0 ;  /* 0x000000ff30307207 */ /* 0x000fc40004000000 */
[----:B------:R-:W-:Y:S02]  /*6d10*/  ISETP.GE.AND P2, PT, R182, UR6, PT ;  /* 0x00000006b6007c0c */ /* 0x000fe4000bf46270 */
[----:B-1----:R-:W-:Y:S02]  /*6d20*/  SEL R43, RZ, 0x4, P1 ;  /* 0x00000004ff2b7807 */ /* 0x002fe40000800000 */
[----:B------:R-:W-:Y:S02]  /*6d30*/  ISETP.NE.U32.AND P3, PT, R48, RZ, PT ;  /* 0x000000ff3000720c */ /* 0x000fe40003f65070 */
[----:B------:R-:W-:Y:S02]  /*6d40*/  ISETP.NE.U32.AND P5, PT, R49, RZ, PT ;  /* 0x000000ff3100720c */ /* 0x000fe40003fa5070 */
[----:B------:R-:W-:Y:S01]  /*6d50*/  IADD3 R42, P1, R139, R44, RZ ;  /* 0x0000002c8b2a7210 */ /* 0x000fe20007f3e0ff */
[----:B------:R-:W-:Y:S07]  /*6d60*/  HMMA.1688.F32.TF32 R48, R80, R46, R92 ;  /* 0x0000002e5030723c */ /* 0x000fee000008105c */
[----:B------:R-:W-:Y:S01]  /*6d70*/  SEL R46, R43, RZ, !P0 ;  /* 0x000000ff2b2e7207 */ /* 0x000fe20004000000 */
[----:B------:R-:W-:Y:S01]  /*6d80*/  IMAD.X R43, R45, 0x1, R152, P1 ;  /* 0x000000012d2b7824 */ /* 0x000fe200008e0698 */
[----:B------:R-:W-:-:S02]  /*6d90*/  SEL R47, RZ, 0x4, P2 ;  /* 0x00000004ff2f7807 */ /* 0x000fc40001000000 */
[----:B------:R-:W-:Y:S02]  /*6da0*/  ISETP.NE.U32.AND P1, PT, R46, RZ, PT ;  /* 0x000000ff2e00720c */ /* 0x000fe40003f25070 */
[----:B------:R-:W-:Y:S01]  /*6db0*/  SEL R47, R47, RZ, !P0 ;  /* 0x000000ff2f2f7207 */ /* 0x000fe20004000000 */
[----:B------:R1:W-:Y:S01]  /*6dc0*/  LDGSTS.E [R100+0x1400], [R42.64], P3 ;  /* 0x014000002a647fae */ /* 0x0003e2000992184a */
[----:B------:R-:W-:Y:S02]  /*6dd0*/  SEL R46, RZ, 0x4, P4 ;  /* 0x00000004ff2e7807 */ /* 0x000fe40002000000 */
[----:B------:R-:W-:Y:S02]  /*6de0*/  ISETP.NE.U32.AND P2, PT, R47, RZ, PT ;  /* 0x000000ff2f00720c */ /* 0x000fe40003f45070 */
[----:B------:R-:W-:Y:S02]  /*6df0*/  SEL R46, R46, RZ, !P0 ;  /* 0x000000ff2e2e7207 */ /* 0x000fe40004000000 */
[----:B------:R-:W-:-:S02]  /*6e00*/  SEL R47, RZ, 0x4, P6 ;  /* 0x00000004ff2f7807 */ /* 0x000fc40003000000 */
[----:B------:R-:W-:Y:S02]  /*6e10*/  ISETP.GE.AND P4, PT, R176, UR6, PT ;  /* 0x00000006b0007c0c */ /* 0x000fe4000bf86270 */
[----:B------:R-:W-:Y:S01]  /*6e20*/  ISETP.GE.AND P6, PT, R174, UR6, PT ;  /* 0x00000006ae007c0c */ /* 0x000fe2000bfc6270 */
[----:B-1----:R-:W-:Y:S01]  /*6e30*/  IMAD.WIDE R42, R184, 0x4, R44 ;  /* 0x00000004b82a7825 */ /* 0x002fe200078e022c */
[----:B------:R-:W-:Y:S02]  /*6e40*/  ISETP.NE.U32.AND P3, PT, R46, RZ, PT ;  /* 0x000000ff2e00720c */ /* 0x000fe40003f65070 */
[----:B------:R-:W-:Y:S02]  /*6e50*/  SEL R47, R47, RZ, !P0 ;  /* 0x000000ff2f2f7207 */ /* 0x000fe40004000000 */
[----:B------:R-:W-:Y:S01]  /*6e60*/  SEL R46, RZ, 0x4, P4 ;  /* 0x00000004ff2e7807 */ /* 0x000fe20002000000 */
[----:B------:R1:W-:Y:S01]  /*6e70*/  LDGSTS.E [R100+0x1800], [R42.64], P5 ;  /* 0x018000002a647fae */ /* 0x0003e2000a92184a */
[----:B------:R-:W-:-:S02]  /*6e80*/  SEL R53, RZ, 0x4, P6 ;  /* 0x00000004ff357807 */ /* 0x000fc40003000000 */
[----:B------:R-:W-:Y:S02]  /*6e90*/  ISETP.NE.U32.AND P4, PT, R47, RZ, PT ;  /* 0x000000ff2f00720c */ /* 0x000fe40003f85070 */
[----:B------:R-:W-:Y:S01]  /*6ea0*/  SEL R52, R46, RZ, !P0 ;  /* 0x000000ff2e347207 */ /* 0x000fe20004000000 */
[--C-:B------:R-:W-:Y:S01]  /*6eb0*/  IMAD.WIDE R46, R186, 0x4, R44.reuse ;  /* 0x00000004ba2e7825 */ /* 0x100fe200078e022c */
[----:B------:R-:W-:Y:S02]  /*6ec0*/  SEL R53, R53, RZ, !P0 ;  /* 0x000000ff35357207 */ /* 0x000fe40004000000 */
[----:B------:R-:W-:Y:S02]  /*6ed0*/  ISETP.NE.U32.AND P6, PT, R52, RZ, PT ;  /* 0x000000ff3400720c */ /* 0x000fe40003fc5070 */
[----:B------:R2:W-:Y:S01]  /*6ee0*/  LDGSTS.E [R100+0x1c00], [R46.64], P1 ;  /* 0x01c000002e647fae */ /* 0x0005e2000892184a */
[----:B-1----:R-:W-:Y:S01]  /*6ef0*/  IMAD.WIDE R42, R188, 0x4, R44 ;  /* 0x00000004bc2a7825 */ /* 0x002fe200078e022c */
[----:B------:R-:W-:-:S02]  /*6f00*/  ISETP.NE.U32.AND P5, PT, R53, RZ, PT ;  /* 0x000000ff3500720c */ /* 0x000fc40003fa5070 */
[----:B------:R-:W-:Y:S01]  /*6f10*/  ISETP.GE.AND P1, PT, R172, UR6, PT ;  /* 0x00000006ac007c0c */ /* 0x000fe2000bf26270 */
[--C-:B------:R-:W-:Y:S01]  /*6f20*/  IMAD.WIDE R52, R192, 0x4, R44.reuse ;  /* 0x00000004c0347825 */ /* 0x100fe200078e022c */
[----:B------:R1:W-:Y:S01]  /*6f30*/  LDGSTS.E [R100+0x2000], [R42.64], P2 ;  /* 0x020000002a647fae */ /* 0x0003e2000912184a */
[----:B------:R-:W-:Y:S02]  /*6f40*/  ISETP.GE.AND P2, PT, R68, UR6, PT ;  /* 0x0000000644007c0c */ /* 0x000fe4000bf46270 */
[----:B------:R-:W-:Y:S02]  /*6f50*/  SEL R54, RZ, 0x4, P1 ;  /* 0x00000004ff367807 */ /* 0x000fe40000800000 */
[----:B------:R-:W-:Y:S01]  /*6f60*/  ISETP.GE.AND P1, PT, R169, UR6, PT ;  /* 0x00000006a9007c0c */ /* 0x000fe2000bf26270 */
[----:B--2---:R-:W-:Y:S01]  /*6f70*/  IMAD.WIDE R46, R190, 0x4, R44 ;  /* 0x00000004be2e7825 */ /* 0x004fe200078e022c */
[----:B------:R-:W-:Y:S02]  /*6f80*/  SEL R54, R54, RZ, !P0 ;  /* 0x000000ff36367207 */ /* 0x000fe40004000000 */
[----:B------:R-:W-:-:S02]  /*6f90*/  LOP3.LUT R68, R3, 0xe, RZ, 0xfc, !PT ;  /* 0x0000000e03447812 */ /* 0x000fc400078efcff */
[----:B------:R2:W-:Y:S01]  /*6fa0*/  LDGSTS.E [R100+0x2400], [R46.64], P3 ;  /* 0x024000002e647fae */ /* 0x0005e2000992184a */
[----:B------:R-:W-:Y:S02]  /*6fb0*/  ISETP.GE.AND P3, PT, R55, UR6, PT ;  /* 0x0000000637007c0c */ /* 0x000fe4000bf66270 */
[----:B-1----:R-:W-:Y:S01]  /*6fc0*/  SEL R42, RZ, 0x4, P1 ;  /* 0x00000004ff2a7807 */ /* 0x002fe20000800000 */
[----:B------:R1:W-:Y:S01]  /*6fd0*/  LDGSTS.E [R100+0x2800], [R52.64], P4 ;  /* 0x0280000034647fae */ /* 0x0003e2000a12184a */
[----:B------:R-:W-:-:S04]  /*6fe0*/  ISETP.GE.AND P4, PT, R170, UR6, PT ;  /* 0x00000006aa007c0c */ /* 0x000fc8000bf86270 */
[----:B------:R-:W-:Y:S02]  /*6ff0*/  SEL R55, RZ, 0x4, P4 ;  /* 0x00000004ff377807 */ /* 0x000fe40002000000 */
[----:B------:R-:W-:Y:S02]  /*7000*/  ISETP.NE.U32.AND P4, PT, R54, RZ, PT ;  /* 0x000000ff3600720c */ /* 0x000fe40003f85070 */
[----:B------:R-:W-:Y:S02]  /*7010*/  SEL R55, R55, RZ, !P0 ;  /* 0x000000ff37377207 */ /* 0x000fe40004000000 */
[----:B--2---:R-:W-:Y:S01]  /*7020*/  SEL R47, RZ, 0x4, P2 ;  /* 0x00000004ff2f7807 */ /* 0x004fe20001000000 */
[----:B-1----:R-:W-:Y:S01]  /*7030*/  IMAD.WIDE R52, R196, 0x4, R44 ;  /* 0x00000004c4347825 */ /* 0x002fe200078e022c */
[----:B------:R-:W-:Y:S02]  /*7040*/  SEL R54, RZ, 0x4, P3 ;  /* 0x00000004ff367807 */ /* 0x000fe40001800000 */
[----:B------:R-:W-:-:S02]  /*7050*/  ISETP.NE.U32.AND P3, PT, R55, RZ, PT ;  /* 0x000000ff3700720c */ /* 0x000fc40003f65070 */
[----:B------:R-:W-:Y:S01]  /*7060*/  SEL R46, R42, RZ, !P0 ;  /* 0x000000ff2a2e7207 */ /* 0x000fe20004000000 */
[--C-:B------:R-:W-:Y:S01]  /*7070*/  IMAD.WIDE R42, R194, 0x4, R44.reuse ;  /* 0x00000004c22a7825 */ /* 0x100fe200078e022c */
[----:B------:R-:W-:Y:S02]  /*7080*/  SEL R47, R47, RZ, !P0 ;  /* 0x000000ff2f2f7207 */ /* 0x000fe40004000000 */
[----:B------:R-:W-:Y:S02]  /*7090*/  ISETP.NE.U32.AND P1, PT, R46, RZ, PT ;  /* 0x000000ff2e00720c */ /* 0x000fe40003f25070 */
[----:B------:R-:W-:Y:S01]  /*70a0*/  ISETP.NE.U32.AND P2, PT, R47, RZ, PT ;  /* 0x000000ff2f00720c */ /* 0x000fe20003f45070 */
[----:B------:R1:W-:Y:S01]  /*70b0*/  LDGSTS.E [R100+0x2c00], [R42.64], P6 ;  /* 0x02c000002a647fae */ /* 0x0003e2000b12184a */
[----:B------:R-:W-:Y:S01]  /*70c0*/  IMAD.WIDE R46, R198, 0x4, R44 ;  /* 0x00000004c62e7825 */ /* 0x000fe200078e022c */
[----:B------:R-:W-:Y:S02]  /*70d0*/  SEL R54, R54, RZ, !P0 ;  /* 0x000000ff36367207 */ /* 0x000fe40004000000 */
[----:B------:R2:W-:Y:S02]  /*70e0*/  LDGSTS.E [R100+0x3000], [R52.64], P5 ;  /* 0x0300000034647fae */ /* 0x0005e4000a92184a */
[----:B------:R-:W-:-:S02]  /*70f0*/  ISETP.NE.U32.AND P6, PT, R54, RZ, PT ;  /* 0x000000ff3600720c */ /* 0x000fc40003fc5070 */
[----:B------:R4:W-:Y:S01]  /*7100*/  LDGSTS.E [R100+0x3400], [R46.64], P4 ;  /* 0x034000002e647fae */ /* 0x0009e2000a12184a */
[----:B------:R-:W-:Y:S01]  /*7110*/  ISETP.GE.AND P4, PT, R68, UR6, PT ;  /* 0x0000000644007c0c */ /* 0x000fe2000bf86270 */
[----:B-1----:R-:W-:-:S03]  /*7120*/  IMAD.WIDE R42, R200, 0x4, R44 ;  /* 0x00000004c82a7825 */ /* 0x002fc600078e022c */
[----:B------:R-:W-:Y:S02]  /*7130*/  SEL R68, RZ, 0x4, P4 ;  /* 0x00000004ff447807 */ /* 0x000fe40002000000 */
[----:B------:R-:W-:Y:S01]  /*7140*/  ISETP.GE.AND P4, PT, R70, UR6, PT ;  /* 0x0000000646007c0c */ /* 0x000fe2000bf86270 */
[----:B--2---:R-:W-:Y:S01]  /*7150*/  IMAD.WIDE R52, R204, 0x4, R44 ;  /* 0x00000004cc347825 */ /* 0x004fe200078e022c */
[----:B------:R1:W-:Y:S01]  /*7160*/  LDGSTS.E [R100+0x3800], [R42.64], P3 ;  /* 0x038000002a647fae */ /* 0x0003e2000992184a */
[----:B------:R-:W-:Y:S02]  /*7170*/  ISETP.GE.AND P3, PT, R69, UR6, PT ;  /* 0x0000000645007c0c */ /* 0x000fe4000bf66270 */
[----:B------:R-:W-:Y:S01]  /*7180*/  IMAD.U32 R69, RZ, RZ, UR7 ;  /* 0x00000007ff457e24 */ /* 0x000fe2000f8e00ff */
[----:B------:R2:W-:Y:S01]  /*7190*/  LDGSTS.E [R100+0x3c00], [R52.64], P1 ;  /* 0x03c0000034647fae */ /* 0x0005e2000892184a */
[----:B------:R-:W-:Y:S02]  /*71a0*/  SEL R54, RZ, 0x4, P3 ;  /* 0x00000004ff367807 */ /* 0x000fe40001800000 */
[----:B----4-:R-:W-:-:S02]  /*71b0*/  IADD3 R46, P3, R146, R44, RZ ;  /* 0x0000002c922e7210 */ /* 0x010fc40007f7e0ff */
[----:B------:R-:W-:Y:S01]  /*71c0*/  SEL R55, R54, RZ, !P0 ;  /* 0x000000ff36377207 */ /* 0x000fe20004000000 */
[----:B------:R-:W-:Y:S01]  /*71d0*/  IMAD R54, R69, 0x4000, R136 ;  /* 0x0000400045367824 */ /* 0x000fe200078e0288 */
[----:B------:R-:W-:Y:S01]  /*71e0*/  SEL R68, R68, RZ, !P0 ;  /* 0x000000ff44447207 */ /* 0x000fe20004000000 */
[----:B------:R-:W-:Y:S01]  /*71f0*/  IMAD.X R47, R45, 0x1, R159, P3 ;  /* 0x000000012d2f7824 */ /* 0x000fe200018e069f */
[----:B-1----:R-:W-:Y:S01]  /*7200*/  IADD3 R42, P1, R148, R44, RZ ;  /* 0x0000002c942a7210 */ /* 0x002fe20007f3e0ff */
[----:B------:R-:W-:Y:S01]  /*7210*/  IMAD R69, R69, 0x4000, R166 ;  /* 0x0000400045457824 */ /* 0x000fe200078e02a6 */
[----:B------:R-:W-:Y:S02]  /*7220*/  ISETP.GE.AND P3, PT, R71, UR6, PT ;  /* 0x0000000647007c0c */ /* 0x000fe4000bf66270 */
[----:B------:R-:W-:Y:S01]  /*7230*/  ISETP.NE.U32.AND P5, PT, R55, RZ, PT ;  /* 0x000000ff3700720c */ /* 0x000fe20003fa5070 */
[----:B------:R-:W-:Y:S01]  /*7240*/  IMAD.X R43, R45, 0x1, R161, P1 ;  /* 0x000000012d2b7824 */ /* 0x000fe200008e06a1 */
[----:B--2---:R-:W-:-:S02]  /*7250*/  SEL R52, RZ, 0x4, P3 ;  /* 0x00000004ff347807 */ /* 0x004fc40001800000 */
[----:B------:R-:W-:Y:S02]  /*7260*/  ISETP.NE.U32.AND P1, PT, R68, RZ, PT ;  /* 0x000000ff4400720c */ /* 0x000fe40003f25070 */
[----:B------:R1:W-:Y:S01]  /*7270*/  LDGSTS.E [R54+0x200], [R42.64], P2 ;  /* 0x002000002a367fae */ /* 0x0003e2000912184a */
[----:B------:R-:W-:Y:S02]  /*7280*/  ISETP.GE.AND P2, PT, R213, UR6, PT ;  /* 0x00000006d5007c0c */ /* 0x000fe4000bf46270 */
[----:B------:R-:W-:Y:S01]  /*7290*/  SEL R53, RZ, 0x4, P4 ;  /* 0x00000004ff357807 */ /* 0x000fe20002000000 */
[----:B------:R2:W-:Y:S01]  /*72a0*/  LDGSTS.E [R54+0x600], [R46.64], P6 ;  /* 0x006000002e367fae */ /* 0x0005e2000b12184a */
[----:B------:R-:W-:Y:S02]  /*72b0*/  SEL R52, R52, RZ, !P0 ;  /* 0x000000ff34347207 */ /* 0x000fe40004000000 */
[----:B------:R-:W-:Y:S02]  /*72c0*/  SEL R55, RZ, 0x4, P2 ;  /* 0x00000004ff377807 */ /* 0x000fe40001000000 */
[----:B------:R-:W-:-:S02]  /*72d0*/  ISETP.GE.AND P2, PT, R211, UR6, PT ;  /* 0x00000006d3007c0c */ /* 0x000fc4000bf46270 */
[----:B------:R-:W-:Y:S02]  /*72e0*/  SEL R53, R53, RZ, !P0 ;  /* 0x000000ff35357207 */ /* 0x000fe40004000000 */
[-C--:B-1----:R-:W-:Y:S02]  /*72f0*/  IADD3 R42, P3, R144, R44.reuse, RZ ;  /* 0x0000002c902a7210 */ /* 0x082fe40007f7e0ff */
[----:B------:R-:W-:Y:S02]  /*7300*/  ISETP.NE.U32.AND P4, PT, R53, RZ, PT ;  /* 0x000000ff3500720c */ /* 0x000fe40003f85070 */
[----:B--2---:R-:W-:Y:S01]  /*7310*/  IADD3 R46, P6, R142, R44, RZ ;  /* 0x0000002c8e2e7210 */ /* 0x004fe20007fde0ff */
[C---:B------:R-:W-:Y:S01]  /*7320*/  IMAD.X R43, R45.reuse, 0x1, R157, P3 ;  /* 0x000000012d2b7824 */ /* 0x040fe200018e069d */
[----:B------:R-:W-:Y:S02]  /*7330*/  ISETP.NE.U32.AND P3, PT, R52, RZ, PT ;  /* 0x000000ff3400720c */ /* 0x000fe40003f65070 */
[----:B------:R-:W-:Y:S01]  /*7340*/  SEL R52, RZ, 0x4, P2 ;  /* 0x00000004ff347807 */ /* 0x000fe20001000000 */
[----:B------:R-:W-:Y:S01]  /*7350*/  IMAD.X R47, R45, 0x1, R155, P6 ;  /* 0x000000012d2f7824 */ /* 0x000fe200030e069b */
[----:B------:R1:W-:Y:S01]  /*7360*/  LDGSTS.E [R54+0xa00], [R42.64], P5 ;  /* 0x00a000002a367fae */ /* 0x0003e2000a92184a */
[----:B------:R-:W-:-:S02]  /*7370*/  SEL R55, R55, RZ, !P0 ;  /* 0x000000ff37377207 */ /* 0x000fc40004000000 */
[----:B------:R-:W-:Y:S01]  /*7380*/  SEL R52, R52, RZ, !P0 ;  /* 0x000000ff34347207 */ /* 0x000fe20004000000 */
[----:B------:R2:W-:Y:S01]  /*7390*/  LDGSTS.E [R54+0xe00], [R46.64], P1 ;  /* 0x00e000002e367fae */ /* 0x0005e2000892184a */
[----:B------:R-:W-:Y:S02]  /*73a0*/  ISETP.GE.AND P1, PT, R181, UR6, PT ;  /* 0x00000006b5007c0c */ /* 0x000fe4000bf26270 */
[----:B------:R-:W-:Y:S02]  /*73b0*/  ISETP.GE.AND P2, PT, R179, UR6, PT ;  /* 0x00000006b3007c0c */ /* 0x000fe4000bf46270 */
[----:B------:R-:W-:Y:S02]  /*73c0*/  SEL R53, RZ, 0x4, P1 ;  /* 0x00000004ff357807 */ /* 0x000fe40000800000 */
[----:B------:R-:W-:Y:S02]  /*73d0*/  ISETP.NE.U32.AND P5, PT, R55, RZ, PT ;  /* 0x000000ff3700720c */ /* 0x000fe40003fa5070 */
[----:B-1----:R-:W-:-:S02]  /*73e0*/  IADD3 R42, P6, R140, R44, RZ ;  /* 0x0000002c8c2a7210 */ /* 0x002fc40007fde0ff */
[----:B------:R-:W-:Y:S02]  /*73f0*/  ISETP.NE.U32.AND P1, PT, R52, RZ, PT ;  /* 0x000000ff3400720c */ /* 0x000fe40003f25070 */
[----:B------:R-:W-:Y:S01]  /*7400*/  SEL R53, R53, RZ, !P0 ;  /* 0x000000ff35357207 */ /* 0x000fe20004000000 */
[----:B------:R-:W-:Y:S01]  /*7410*/  IMAD.X R43, R45, 0x1, R153, P6 ;  /* 0x000000012d2b7824 */ /* 0x000fe200030e0699 */
[----:B--2---:R-:W-:Y:S02]  /*7420*/  IADD3 R46, P6, R138, R44, RZ ;  /* 0x0000002c8a2e7210 */ /* 0x004fe40007fde0ff */
[----:B------:R-:W-:Y:S02]  /*7430*/  SEL R52, RZ, 0x4, P2 ;  /* 0x00000004ff347807 */ /* 0x000fe40001000000 */
[----:B------:R-:W-:Y:S01]  /*7440*/  ISETP.NE.U32.AND P2, PT, R53, RZ, PT ;  /* 0x000000ff3500720c */ /* 0x000fe20003f45070 */
[----:B------:R-:W-:Y:S01]  /*7450*/  IMAD.X R47, R45, 0x1, R151, P6 ;  /* 0x000000012d2f7824 */ /* 0x000fe200030e0697 */
[----:B------:R-:W-:Y:S01]  /*7460*/  ISETP.GE.AND P6, PT, R177, UR6, PT ;  /* 0x00000006b1007c0c */ /* 0x000fe2000bfc6270 */
[----:B------:R1:W-:Y:S01]  /*7470*/  LDGSTS.E [R54+0x1200], [R42.64], P3 ;  /* 0x012000002a367fae */ /* 0x0003e2000992184a */
[----:B------:R-:W-:-:S02]  /*7480*/  SEL R52, R52, RZ, !P0 ;  /* 0x000000ff34347207 */ /* 0x000fc40004000000 */
[----:B------:R-:W-:Y:S01]  /*7490*/  SEL R53, RZ, 0x4, P6 ;  /* 0x00000004ff357807 */ /* 0x000fe20003000000 */
[----:B------:R2:W-:Y:S01]  /*74a0*/  LDGSTS.E [R54+0x1600], [R46.64], P4 ;  /* 0x016000002e367fae */ /* 0x0005e2000a12184a */
[----:B------:R-:W-:Y:S02]  /*74b0*/  ISETP.GE.AND P6, PT, R175, UR6, PT ;  /* 0x00000006af007c0c */ /* 0x000fe4000bfc6270 */
[----:B------:R-:W-:Y:S02]  /*74c0*/  ISETP.NE.U32.AND P3, PT, R52, RZ, PT ;  /* 0x000000ff3400720c */ /* 0x000fe40003f65070 */
[----:B------:R-:W-:Y:S02]  /*74d0*/  SEL R53, R53, RZ, !P0 ;  /* 0x000000ff35357207 */ /* 0x000fe40004000000 */
[----:B------:R-:W-:Y:S01]  /*74e0*/  SEL R52, RZ, 0x4, P6 ;  /* 0x00000004ff347807 */ /* 0x000fe20003000000 */
[----:B-1----:R-:W-:Y:S01]  /*74f0*/  IMAD.WIDE R42, R187, 0x4, R44 ;  /* 0x00000004bb2a7825 */ /* 0x002fe200078e022c */
[----:B------:R-:W-:-:S02]  /*7500*/  ISETP.GE.AND P6, PT, R173, UR6, PT ;  /* 0x00000006ad007c0c */ /* 0x000fc4000bfc6270 */
[----:B------:R-:W-:Y:S01]  /*7510*/  ISETP.NE.U32.AND P4, PT, R53, RZ, PT ;  /* 0x000000ff3500720c */ /* 0x000fe20003f85070 */
[----:B--2---:R-:W-:Y:S01]  /*7520*/  IMAD.WIDE R46, R185, 0x4, R44 ;  /* 0x00000004b92e7825 */ /* 0x004fe200078e022c */
[----:B------:R-:W-:Y:S02]  /*7530*/  SEL R53, RZ, 0x4, P6 ;  /* 0x00000004ff357807 */ /* 0x000fe40003000000 */
[----:B------:R-:W-:Y:S02]  /*7540*/  SEL R52, R52, RZ, !P0 ;  /* 0x000000ff34347207 */ /* 0x000fe40004000000 */
[----:B------:R1:W-:Y:S01]  /*7550*/  LDGSTS.E [R54+0x1a00], [R46.64], P5 ;  /* 0x01a000002e367fae */ /* 0x0003e2000a92184a */
[----:B------:R-:W-:Y:S02]  /*7560*/  SEL R53, R53, RZ, !P0 ;  /* 0x000000ff35357207 */ /* 0x000fe40004000000 */
[----:B------:R-:W-:Y:S01]  /*7570*/  ISETP.NE.U32.AND P5, PT, R52, RZ, PT ;  /* 0x000000ff3400720c */ /* 0x000fe20003fa5070 */
[----:B------:R2:W-:Y:S01]  /*7580*/  LDGSTS.E [R54+0x1e00], [R42.64], P1 ;  /* 0x01e000002a367fae */ /* 0x0005e2000892184a */
[----:B------:R-:W-:-:S02]  /*7590*/  ISETP.GE.AND P1, PT, R171, UR6, PT ;  /* 0x00000006ab007c0c */ /* 0x000fc4000bf26270 */
[----:B---3--:R-:W-:Y:S02]  /*75a0*/  LOP3.LUT R68, R206, 0x3f, RZ, 0xc0, !PT ;  /* 0x0000003fce447812 */ /* 0x008fe400078ec0ff */
[----:B------:R-:W-:Y:S02]  /*75b0*/  SEL R52, RZ, 0x4, P1 ;  /* 0x00000004ff347807 */ /* 0x000fe40000800000 */
[----:B------:R-:W-:Y:S01]  /*75c0*/  ISETP.NE.U32.AND P1, PT, R53, RZ, PT ;  /* 0x000000ff3500720c */ /* 0x000fe20003f25070 */
[--C-:B-1----:R-:W-:Y:S01]  /*75d0*/  IMAD.WIDE R46, R189, 0x4, R44.reuse ;  /* 0x00000004bd2e7825 */ /* 0x102fe200078e022c */
[----:B------:R-:W-:Y:S02]  /*75e0*/  ISETP.GE.AND P6, PT, R167, UR6, PT ;  /* 0x00000006a7007c0c */ /* 0x000fe4000bfc6270 */
[----:B------:R-:W-:Y:S01]  /*75f0*/  SEL R52, R52, RZ, !P0 ;  /* 0x000000ff34347207 */ /* 0x000fe20004000000 */
[----:B--2---:R-:W-:Y:S01]  /*7600*/  IMAD.WIDE R42, R191, 0x4, R44 ;  /* 0x00000004bf2a7825 */ /* 0x004fe200078e022c */
[----:B------:R1:W-:Y:S01]  /*7610*/  LDGSTS.E [R54+0x2200], [R46.64], P2 ;  /* 0x022000002e367fae */ /* 0x0003e2000912184a */
[----:B------:R-:W-:-:S02]  /*7620*/  ISETP.GE.AND P2, PT, R168, UR6, PT ;  /* 0x00000006a8007c0c */ /* 0x000fc4000bf46270 */
[----:B------:R-:W-:Y:S01]  /*7630*/  SEL R55, RZ, 0x4, P6 ;  /* 0x00000004ff377807 */ /* 0x000fe20003000000 */
[----:B------:R2:W-:Y:S01]  /*7640*/  LDGSTS.E [R54+0x2600], [R42.64], P3 ;  /* 0x026000002a367fae */ /* 0x0005e2000992184a */
[----:B------:R-:W-:Y:S02]  /*7650*/  SEL R53, RZ, 0x4, P2 ;  /* 0x00000004ff357807 */ /* 0x000fe40001000000 */
[----:B------:R-:W-:Y:S01]  /*7660*/  ISETP.GE.AND P2, PT, R68, UR6, PT ;  /* 0x0000000644007c0c */ /* 0x000fe2000bf46270 */
[----:B------:R-:W-:Y:S01]  /*7670*/  UIADD3 UR6, UR6, -0x40, URZ ;  /* 0xffffffc006067890 */ /* 0x000fe2000fffe03f */
[----:B------:R-:W-:Y:S02]  /*7680*/  SEL R53, R53, RZ, !P0 ;  /* 0x000000ff35357207 */ /* 0x000fe40004000000 */
[----:B------:R-:W-:Y:S02]  /*7690*/  ISETP.NE.U32.AND P6, PT, R52, RZ, PT ;  /* 0x000000ff3400720c */ /* 0x000fe40003fc5070 */
[----:B-1----:R-:W-:-:S02]  /*76a0*/  SEL R46, RZ, 0x4, P2 ;  /* 0x00000004ff2e7807 */ /* 0x002fc40001000000 */
[----:B------:R-:W-:Y:S01]  /*76b0*/  ISETP.NE.U32.AND P2, PT, R53, RZ, PT ;  /* 0x000000ff3500720c */ /* 0x000fe20003f45070 */
[--C-:B--2---:R-:W-:Y:S01]  /*76c0*/  IMAD.WIDE R42, R195, 0x4, R44.reuse ;  /* 0x00000004c32a7825 */ /* 0x104fe200078e022c */
[----:B------:R-:W-:Y:S02]  /*76d0*/  SEL R52, R46, RZ, !P0 ;  /* 0x000000ff2e347207 */ /* 0x000fe40004000000 */
[----:B------:R-:W-:Y:S01]  /*76e0*/  SEL R55, R55, RZ, !P0 ;  /* 0x000000ff37377207 */ /* 0x000fe20004000000 */
[--C-:B------:R-:W-:Y:S01]  /*76f0*/  IMAD.WIDE R46, R193, 0x4, R44.reuse ;  /* 0x00000004c12e7825 */ /* 0x100fe200078e022c */
[----:B------:R-:W-:Y:S02]  /*7700*/  ISETP.NE.U32.AND P0, PT, R52, RZ, PT ;  /* 0x000000ff3400720c */ /* 0x000fe40003f05070 */
[----:B------:R-:W-:Y:S01]  /*7710*/  ISETP.NE.U32.AND P3, PT, R55, RZ, PT ;  /* 0x000000ff3700720c */ /* 0x000fe20003f65070 */
[----:B------:R-:W-:Y:S01]  /*7720*/  IMAD.WIDE R52, R199, 0x4, R44 ;  /* 0x00000004c7347825 */ /* 0x000fe200078e022c */
[----:B------:R1:W-:Y:S01]  /*7730*/  LDGSTS.E [R54+0x2a00], [R46.64], P4 ;  /* 0x02a000002e367fae */ /* 0x0003e2000a12184a */
[----:B------:R-:W-:-:S02]  /*7740*/  LEA R133, P4, R223, R44, 0x2 ;  /* 0x0000002cdf857211 */ /* 0x000fc400078810ff */
[----:B------:R-:W-:Y:S01]  /*7750*/  IMAD.U32 R55, RZ, RZ, UR7 ;  /* 0x00000007ff377e24 */ /* 0x000fe2000f8e00ff */
[----:B------:R2:W-:Y:S02]  /*7760*/  LDGSTS.E [R54+0x2e00], [R42.64], P5 ;  /* 0x02e000002a367fae */ /* 0x0005e4000a92184a */
[----:B------:R-:W-:Y:S02]  /*7770*/  IMAD.X R132, R45, 0x1, R150, P4 ;  /* 0x000000012d847824 */ /* 0x000fe400020e0696 */
[----:B------:R-:W-:Y:S02]  /*7780*/  IMAD R55, R55, 0x4000, R2 ;  /* 0x0000400037377824 */ /* 0x000fe400078e0202 */
[----:B-1----:R-:W-:-:S04]  /*7790*/  IMAD.WIDE R46, R197, 0x4, R44 ;  /* 0x00000004c52e7825 */ /* 0x002fc800078e022c */
[--C-:B--2---:R-:W-:Y:S01]  /*77a0*/  IMAD.WIDE R42, R201, 0x4, R44.reuse ;  /* 0x00000004c92a7825 */ /* 0x104fe200078e022c */
[----:B------:R1:W-:Y:S04]  /*77b0*/  LDGSTS.E [R54+0x3200], [R46.64], P1 ;  /* 0x032000002e367fae */ /* 0x0003e8000892184a */
[----:B------:R2:W-:Y:S04]  /*77c0*/  LDGSTS.E [R54+0x3600], [R52.64], P6 ;  /* 0x0360000034367fae */ /* 0x0005e8000b12184a */
[----:B------:R3:W-:Y:S01]  /*77d0*/  LDGSTS.E [R54+0x3a00], [R42.64], P2 ;  /* 0x03a000002a367fae */ /* 0x0007e2000912184a */
[----:B-1----:R-:W-:Y:S01]  /*77e0*/  IMAD.WIDE R46, R205, 0x4, R44 ;  /* 0x00000004cd2e7825 */ /* 0x002fe200078e022c */
[----:B--2---:R-:W-:-:S04]  /*77f0*/  IADD3 R52, P1, R4, R131, RZ ;  /* 0x0000008304347210 */ /* 0x004fc80007f3e0ff */
[----:B------:R1:W-:Y:S01]  /*7800*/  LDGSTS.E [R54+0x3e00], [R46.64], P3 ;  /* 0x03e000002e367fae */ /* 0x0003e2000992184a */
[----:B---3--:R-:W-:Y:S01]  /*7810*/  IADD3 R42, P2, R4, R123, RZ ;  /* 0x0000007b042a7210 */ /* 0x008fe20007f5e0ff */
[--C-:B------:R-:W-:Y:S02]  /*7820*/  IMAD.X R53, R130, 0x1, R6.reuse, P1 ;  /* 0x0000000182357824 */ /* 0x100fe400008e0606 */
[----:B------:R-:W0:Y:S02]  /*7830*/  LDGDEPBAR ;  /* 0x00000000000079af */ /* 0x000e240000000000 */
[----:B------:R-:W-:Y:S02]  /*7840*/  IMAD.X R43, R122, 0x1, R6, P2 ;  /* 0x000000017a2b7824 */ /* 0x000fe400010e0606 */
[----:B------:R2:W-:Y:S01]  /*7850*/  LDGSTS.E [R55+0x8000], [R52.64], P0 ;  /* 0x0800000034377fae */ /* 0x0005e2000812184a */
[----:B-1----:R-:W-:-:S03]  /*7860*/  IADD3 R46, P1, R4, R115, RZ ;  /* 0x00000073042e7210 */ /* 0x002fc60007f3e0ff */
[----:B------:R1:W-:Y:S01]  /*7870*/  LDGSTS.E [R55+0x8800], [R42.64], P0 ;  /* 0x088000002a377fae */ /* 0x0003e2000812184a */
[----:B------:R-:W-:Y:S02]  /*7880*/  IMAD.U32 R54, RZ, RZ, UR7 ;  /* 0x00000007ff367e24 */ /* 0x000fe4000f8e00ff */
[----:B------:R-:W-:Y:S02]  /*7890*/  IMAD.X R47, R114, 0x1, R6, P1 ;  /* 0x00000001722f7824 */ /* 0x000fe400008e0606 */
[----:B------:R-:W-:Y:S01]  /*78a0*/  IMAD R71, R54, 0x4000, R165 ;  /* 0x0000400036477824 */ /* 0x000fe200078e02a5 */
[C---:B------:R-:W-:Y:S02]  /*78b0*/  IADD3 R54, P3, R4.reuse, R22, RZ ;  /* 0x0000001604367210 */ /* 0x040fe40007f7e0ff */
[C---:B--2---:R-:W-:Y:S01]  /*78c0*/  IADD3 R52, P2, R4.reuse, R107, RZ ;  /* 0x0000006b04347210 */ /* 0x044fe20007f5e0ff */
[----:B------:R2:W-:Y:S01]  /*78d0*/  LDGSTS.E [R55+0x9000], [R46.64], P0 ;  /* 0x090000002e377fae */ /* 0x0005e2000812184a */
[----:B-1----:R-:W-:-:S03]  /*78e0*/  IADD3 R42, P1, R4, R28, RZ ;  /* 0x0000001c042a7210 */ /* 0x002fc60007f3e0ff */
[--C-:B------:R-:W-:Y:S02]  /*78f0*/  IMAD.X R53, R106, 0x1, R6.reuse, P2 ;  /* 0x000000016a357824 */ /* 0x100fe400010e0606 */
[----:B------:R-:W-:-:S03]  /*7900*/  IMAD.X R43, R39, 0x1, R6, P1 ;  /* 0x00000001272b7824 */ /* 0x000fc600008e0606 */
[----:B------:R1:W-:Y:S01]  /*7910*/  LDGSTS.E [R55+0x9800], [R52.64], P0 ;  /* 0x0980000034377fae */ /* 0x0003e2000812184a */
[----:B--2---:R-:W-:-:S03]  /*7920*/  IADD3 R46, P2, R4, R20, RZ ;  /* 0x00000014042e7210 */ /* 0x004fc60007f5e0ff */
[----:B------:R2:W-:Y:S02]  /*7930*/  LDGSTS.E [R55+0xa000], [R42.64], P0 ;  /* 0x0a0000002a377fae */ /* 0x0005e4000812184a */
[----:B------:R-:W-:Y:S01]  /*7940*/  IMAD.X R47, R35, 0x1, R6, P2 ;  /* 0x00000001232f7824 */ /* 0x000fe200010e0606 */
[----:B-1----:R-:W-:-:S04]  /*7950*/  IADD3 R52, P1, R4, R12, RZ ;  /* 0x0000000c04347210 */ /* 0x002fc80007f3e0ff */
[----:B------:R1:W-:Y:S01]  /*7960*/  LDGSTS.E [R55+0xa800], [R46.64], P0 ;  /* 0x0a8000002e377fae */ /* 0x0003e2000812184a */
[----:B--2---:R-:W-:Y:S01]  /*7970*/  IADD3 R42, P2, R4, R9, RZ ;  /* 0x00000009042a7210 */ /* 0x004fe20007f5e0ff */
[----:B------:R-:W-:-:S04]  /*7980*/  IMAD.X R53, R29, 0x1, R6, P1 ;  /* 0x000000011d357824 */ /* 0x000fc800008e0606 */
[----:B------:R-:W-:Y:S01]  /*7990*/  IMAD.X R43, R21, 0x1, R6, P2 ;  /* 0x00000001152b7824 */ /* 0x000fe200010e0606 */
[----:B------:R2:W-:Y:S01]  /*79a0*/  LDGSTS.E [R55+0xb000], [R52.64], P0 ;  /* 0x0b00000034377fae */ /* 0x0005e2000812184a */
[----:B-1----:R-:W-:-:S03]  /*79b0*/  IADD3 R46, P1, R4, R129, RZ ;  /* 0x00000081042e7210 */ /* 0x002fc60007f3e0ff */
[----:B------:R1:W-:Y:S02]  /*79c0*/  LDGSTS.E [R55+0xb800], [R42.64], P0 ;  /* 0x0b8000002a377fae */ /* 0x0003e4000812184a */
[----:B------:R-:W-:Y:S01]  /*79d0*/  IMAD.X R47, R128, 0x1, R6, P1 ;  /* 0x00000001802f7824 */ /* 0x000fe200008e0606 */
[----:B--2---:R-:W-:-:S04]  /*79e0*/  IADD3 R52, P2, R4, R121, RZ ;  /* 0x0000007904347210 */ /* 0x004fc80007f5e0ff */
[----:B------:R2:W-:Y:S01]  /*79f0*/  LDGSTS.E [R69+0x8200], [R46.64], P0 ;  /* 0x082000002e457fae */ /* 0x0005e2000812184a */
[----:B-1----:R-:W-:Y:S01]  /*7a00*/  IADD3 R42, P1, R4, R113, RZ ;  /* 0x00000071042a7210 */ /* 0x002fe20007f3e0ff */
[--C-:B------:R-:W-:Y:S02]  /*7a10*/  IMAD.X R53, R120, 0x1, R6.reuse, P2 ;  /* 0x0000000178357824 */ /* 0x100fe400010e0606 */
[--C-:B------:R-:W-:Y:S02]  /*7a20*/  IMAD.X R55, R36, 0x1, R6.reuse, P3 ;  /* 0x0000000124377824 */ /* 0x100fe400018e0606 */
[----:B------:R-:W-:Y:S01]  /*7a30*/  IMAD.X R43, R112, 0x1, R6, P1 ;  /* 0x00000001702b7824 */ /* 0x000fe200008e0606 */
        /* <DEDUP_REMOVED lines=11> */
[----:B------:R1:W-:Y:S01]  /*7af0*/  LDGSTS.E [R69+0xaa00], [R42.64], P0 ;  /* 0x0aa000002a457fae */ /* 0x0003e2000812184a */
[----:B------:R-:W-:Y:S01]  /*7b00*/  IADD3 R13, P6, R13, UR9, RZ ;  /* 0x000000090d0d7c10 */ /* 0x000fe2000ffde0ff */
[----:B------:R-:W-:-:S03]  /*7b10*/  IMAD.X R47, R27, 0x1, R6, P1 ;  /* 0x000000011b2f7824 */ /* 0x000fc600008e0606 */
[----:B------:R-:W-:Y:S02]  /*7b20*/  IADD3.X R27, R27, UR8, RZ, P6, !PT ;  /* 0x000000081b1b7c10 */ /* 0x000fe4000b7fe4ff */
        /* <DEDUP_REMOVED lines=11> */
[----:B------:R-:W-:Y:S01]  /*7be0*/  IMAD.U32 R69, RZ, RZ, UR7 ;  /* 0x00000007ff457e24 */ /* 0x000fe2000f8e00ff */
[----:B--2---:R-:W-:Y:S01]  /*7bf0*/  IADD3 R42, P2, R4, R32, RZ ;  /* 0x00000020042a7210 */ /* 0x004fe20007f5e0ff */
[----:B------:R-:W-:Y:S02]  /*7c00*/  IMAD.X R53, R110, 0x1, R6, P1 ;  /* 0x000000016e357824 */ /* 0x000fe400008e0606 */
[----:B------:R-:W-:Y:S02]  /*7c10*/  IMAD R69, R69, 0x4000, R164 ;  /* 0x0000400045457824 */ /* 0x000fe400078e02a4 */
        /* <DEDUP_REMOVED lines=14> */
[----:B------:R2:W-:Y:S01]  /*7d00*/  LDGSTS.E [R71+0xb400], [R42.64], P0 ;  /* 0x0b4000002a477fae */ /* 0x0005e2000812184a */
[----:B------:R-:W-:Y:S01]  /*7d10*/  IADD3 R7, P4, R7, UR9, RZ ;  /* 0x0000000907077c10 */ /* 0x000fe2000ff9e0ff */
[----:B------:R-:W-:-:S03]  /*7d20*/  IMAD.X R47, R17, 0x1, R6, P2 ;  /* 0x00000001112f7824 */ /* 0x000fc600010e0606 */
[----:B------:R-:W-:Y:S02]  /*7d30*/  IADD3.X R17, R17, UR8, RZ, P4, !PT ;  /* 0x0000000811117c10 */ /* 0x000fe4000a7fe4ff */
[C---:B-1----:R-:W-:Y:S01]  /*7d40*/  IADD3 R52, P1, R4.reuse, R125, RZ ;  /* 0x0000007d04347210 */ /* 0x042fe20007f3e0ff */
[----:B------:R1:W-:Y:S01]  /*7d50*/  LDGSTS.E [R71+0xbc00], [R46.64], P0 ;  /* 0x0bc000002e477fae */ /* 0x0003e2000812184a */
[----:B--2---:R-:W-:-:S03]  /*7d60*/  IADD3 R42, P2, R4, R117, RZ ;  /* 0x00000075042a7210 */ /* 0x004fc60007f5e0ff */
[--C-:B------:R-:W-:Y:S02]  /*7d70*/  IMAD.X R53, R124, 0x1, R6.reuse, P1 ;  /* 0x000000017c357824 */ /* 0x100fe400008e0606 */
[----:B------:R-:W-:-:S03]  /*7d80*/  IMAD.X R43, R116, 0x1, R6, P2 ;  /* 0x00000001742b7824 */ /* 0x000fc600010e0606 */
[----:B------:R2:W-:Y:S01]  /*7d90*/  LDGSTS.E [R69+0x8600], [R52.64], P0 ;  /* 0x0860000034457fae */ /* 0x0005e2000812184a */
[----:B-1----:R-:W-:-:S03]  /*7da0*/  IADD3 R46, P1, R4, R109, RZ ;  /* 0x0000006d042e7210 */ /* 0x002fc60007f3e0ff */
[----:B------:R1:W-:Y:S01]  /*7db0*/  LDGSTS.E [R69+0x8e00], [R42.64], P0 ;  /* 0x08e000002a457fae */ /* 0x0003e2000812184a */
[----:B------:R-:W-:Y:S01]  /*7dc0*/  IADD3 R109, P6, R109, UR9, RZ ;  /* 0x000000096d6d7c10 */ /* 0x000fe2000ffde0ff */
[----:B------:R-:W-:-:S03]  /*7dd0*/  IMAD.X R47, R108, 0x1, R6, P1 ;  /* 0x000000016c2f7824 */ /* 0x000fc600008e0606 */
[----:B------:R-:W-:Y:S02]  /*7de0*/  IADD3.X R108, R108, UR8, RZ, P6, !PT ;  /* 0x000000086c6c7c10 */ /* 0x000fe4000b7fe4ff */
[----:B------:R-:W-:Y:S02]  /*7df0*/  IADD3 R123, P6, R123, UR9, RZ ;  /* 0x000000097b7b7c10 */ /* 0x000fe4000ffde0ff */
[----:B--2---:R-:W-:Y:S01]  /*7e00*/  IADD3 R52, P2, R4, R30, RZ ;  /* 0x0000001e04347210 */ /* 0x004fe20007f5e0ff */
[----:B------:R2:W-:Y:S01]  /*7e10*/  LDGSTS.E [R69+0x9600], [R46.64], P0 ;  /* 0x096000002e457fae */ /* 0x0005e2000812184a */
[----:B------:R-:W-:Y:S02]  /*7e20*/  IADD3.X R122, R122, UR8, RZ, P6, !PT ;  /* 0x000000087a7a7c10 */ /* 0x000fe4000b7fe4ff */
[----:B-1----:R-:W-:Y:S01]  /*7e30*/  IADD3 R42, P1, R4, R14, RZ ;  /* 0x0000000e042a7210 */ /* 0x002fe20007f3e0ff */
[----:B------:R-:W-:Y:S01]  /*7e40*/  IMAD.X R53, R40, 0x1, R6, P2 ;  /* 0x0000000128357824 */ /* 0x000fe200010e0606 */
[----:B------:R-:W-:-:S03]  /*7e50*/  IADD3 R14, P4, R14, UR9, RZ ;  /* 0x000000090e0e7c10 */ /* 0x000fc6000ff9e0ff */
[C-C-:B------:R-:W-:Y:S01]  /*7e60*/  IMAD.X R43, R31.reuse, 0x1, R6.reuse, P1 ;  /* 0x000000011f2b7824 */ /* 0x140fe200008e0606 */
[----:B------:R1:W-:Y:S01]  /*7e70*/  LDGSTS.E [R69+0x9e00], [R52.64], P0 ;  /* 0x09e0000034457fae */ /* 0x0003e2000812184a */
[----:B------:R-:W-:Y:S02]  /*7e80*/  IADD3.X R31, R31, UR8, RZ, P4, !PT ;  /* 0x000000081f1f7c10 */ /* 0x000fe4000a7fe4ff */
[----:B--2---:R-:W-:Y:S01]  /*7e90*/  IADD3 R46, P2, R4, R10, RZ ;  /* 0x0000000a042e7210 */ /* 0x004fe20007f5e0ff */
[----:B------:R2:W-:Y:S01]  /*7ea0*/  LDGSTS.E [R69+0xa600], [R54.64], P0 ;  /* 0x0a60000036457fae */ /* 0x0005e2000812184a */
[----:B------:R-:W-:Y:S02]  /*7eb0*/  IADD3 R10, P1, R10, UR9, RZ ;  /* 0x000000090a0a7c10 */ /* 0x000fe4000ff3e0ff */
[----:B------:R-:W-:Y:S01]  /*7ec0*/  IADD3 R28, P4, R28, UR9, RZ ;  /* 0x000000091c1c7c10 */ /* 0x000fe2000ff9e0ff */
[C---:B------:R-:W-:Y:S01]  /*7ed0*/  IMAD.X R47, R23.reuse, 0x1, R6, P2 ;  /* 0x00000001172f7824 */ /* 0x040fe200010e0606 */
[----:B------:R-:W-:Y:S01]  /*7ee0*/  IADD3.X R23, R23, UR8, RZ, P1, !PT ;  /* 0x0000000817177c10 */ /* 0x000fe20008ffe4ff */
[----:B------:R2:W-:Y:S01]  /*7ef0*/  LDGSTS.E [R69+0xae00], [R42.64], P0 ;  /* 0x0ae000002a457fae */ /* 0x0005e2000812184a */
[----:B------:R-:W-:-:S02]  /*7f00*/  IADD3 R20, P1, R20, UR9, RZ ;  /* 0x0000000914147c10 */ /* 0x000fc4000ff3e0ff */
[----:B-1----:R-:W-:Y:S01]  /*7f10*/  IADD3 R52, P3, R4, R5, RZ ;  /* 0x0000000504347210 */ /* 0x002fe20007f7e0ff */
[----:B------:R2:W-:Y:S01]  /*7f20*/  LDGSTS.E [R69+0xb600], [R46.64], P0 ;  /* 0x0b6000002e457fae */ /* 0x0005e2000812184a */
[----:B------:R-:W-:Y:S02]  /*7f30*/  IADD3 R5, P5, R5, UR9, RZ ;  /* 0x0000000905057c10 */ /* 0x000fe4000ffbe0ff */
[----:B------:R-:W-:Y:S01]  /*7f40*/  IADD3 R9, P2, R9, UR9, RZ ;  /* 0x0000000909097c10 */ /* 0x000fe2000ff5e0ff */
[----:B------:R-:W-:Y:S01]  /*7f50*/  IMAD.X R53, R15, 0x1, R6, P3 ;  /* 0x000000010f357824 */ /* 0x000fe200018e0606 */
[----:B------:R-:W-:Y:S02]  /*7f60*/  IADD3 R8, P3, R8, UR9, RZ ;  /* 0x0000000908087c10 */ /* 0x000fe4000ff7e0ff */
[----:B------:R-:W-:Y:S02]  /*7f70*/  IADD3.X R35, R35, UR8, RZ, P1, !PT ;  /* 0x0000000823237c10 */ /* 0x000fe40008ffe4ff */
[----:B------:R-:W-:Y:S01]  /*7f80*/  IADD3 R105, P1, R105, UR9, RZ ;  /* 0x0000000969697c10 */ /* 0x000fe2000ff3e0ff */
[----:B------:R2:W-:Y:S01]  /*7f90*/  LDGSTS.E [R69+0xbe00], [R52.64], P0 ;  /* 0x0be0000034457fae */ /* 0x0005e2000812184a */
[----:B------:R-:W-:-:S02]  /*7fa0*/  IADD3.X R15, R15, UR8, RZ, P5, !PT ;  /* 0x000000080f0f7c10 */ /* 0x000fc4000affe4ff */
[----:B------:R-:W-:Y:S01]  /*7fb0*/  IADD3.X R19, R19, UR8, RZ, P3, !PT ;  /* 0x0000000813137c10 */ /* 0x000fe20009ffe4ff */
[----:B------:R-:W0:Y:S01]  /*7fc0*/  LDGDEPBAR ;  /* 0x00000000000079af */ /* 0x000e220000000000 */
[----:B------:R-:W-:Y:S02]  /*7fd0*/  IADD3.X R21, R21, UR8, RZ, P2, !PT ;  /* 0x0000000815157c10 */ /* 0x000fe400097fe4ff */
[----:B------:R-:W-:Y:S02]  /*7fe0*/  IADD3 R11, P0, R11, UR9, RZ ;  /* 0x000000090b0b7c10 */ /* 0x000fe4000ff1e0ff */
[----:B------:R-:W-:Y:S02]  /*7ff0*/  IADD3 R12, P5, R12, UR9, RZ ;  /* 0x000000090c0c7c10 */ /* 0x000fe4000ffbe0ff */
[----:B------:R-:W-:Y:S02]  /*8000*/  IADD3 R16, P3, R16, UR9, RZ ;  /* 0x0000000910107c10 */ /* 0x000fe4000ff7e0ff */
[----:B------:R-:W-:-:S02]  /*8010*/  IADD3 R18, P2, R18, UR9, RZ ;  /* 0x0000000912127c10 */ /* 0x000fc4000ff5e0ff */
[----:B------:R-:W-:Y:S02]  /*8020*/  IADD3.X R104, R104, UR8, RZ, P1, !PT ;  /* 0x0000000868687c10 */ /* 0x000fe40008ffe4ff */
[----:B------:R-:W-:Y:S02]  /*8030*/  IADD3 R119, P1, R119, UR9, RZ ;  /* 0x0000000977777c10 */ /* 0x000fe4000ff3e0ff */
[----:B------:R-:W-:Y:S02]  /*8040*/  IADD3.X R25, R25, UR8, RZ, P0, !PT ;  /* 0x0000000819197c10 */ /* 0x000fe400087fe4ff */
[----:B------:R-:W-:Y:S02]  /*8050*/  IADD3.X R29, R29, UR8, RZ, P5, !PT ;  /* 0x000000081d1d7c10 */ /* 0x000fe4000affe4ff */
[----:B------:R-:W-:Y:S02]  /*8060*/  IADD3.X R33, R33, UR8, RZ, P3, !PT ;  /* 0x0000000821217c10 */ /* 0x000fe40009ffe4ff */
[----:B------:R-:W-:-:S02]  /*8070*/  IADD3.X R34, R34, UR8, RZ, P2, !PT ;  /* 0x0000000822227c10 */ /* 0x000fc400097fe4ff */
[----:B------:R-:W-:Y:S02]  /*8080*/  IADD3 R22, P0, R22, UR9, RZ ;  /* 0x0000000916167c10 */ /* 0x000fe4000ff1e0ff */
[----:B------:R-:W-:Y:S02]  /*8090*/  IADD3 R26, P5, R26, UR9, RZ ;  /* 0x000000091a1a7c10 */ /* 0x000fe4000ffbe0ff */
[----:B------:R-:W-:Y:S02]  /*80a0*/  IADD3 R30, P3, R30, UR9, RZ ;  /* 0x000000091e1e7c10 */ /* 0x000fe4000ff7e0ff */
[----:B------:R-:W-:Y:S02]  /*80b0*/  IADD3 R32, P2, R32, UR9, RZ ;  /* 0x0000000920207c10 */ /* 0x000fe4000ff5e0ff */
[----:B------:R-:W-:Y:S02]  /*80c0*/  IADD3.X R118, R118, UR8, RZ, P1, !PT ;  /* 0x0000000876767c10 */ /* 0x000fe40008ffe4ff */
[----:B------:R-:W-:-:S02]  /*80d0*/  ISETP.NE.U32.AND P1, PT, R134, UR4, PT ;  /* 0x0000000486007c0c */ /* 0x000fc4000bf25070 */
[----:B------:R-:W-:Y:S02]  /*80e0*/  IADD3.X R36, R36, UR8, RZ, P0, !PT ;  /* 0x0000000824247c10 */ /* 0x000fe400087fe4ff */
[----:B------:R-:W-:Y:S02]  /*80f0*/  IADD3.X R38, R38, UR8, RZ, P5, !PT ;  /* 0x0000000826267c10 */ /* 0x000fe4000affe4ff */
[----:B------:R-:W-:Y:S02]  /*8100*/  IADD3.X R39, R39, UR8, RZ, P4, !PT ;  /* 0x0000000827277c10 */ /* 0x000fe4000a7fe4ff */
[----:B------:R-:W-:Y:S02]  /*8110*/  IADD3.X R40, R40, UR8, RZ, P3, !PT ;  /* 0x0000000828287c10 */ /* 0x000fe40009ffe4ff */
[----:B------:R-:W-:Y:S02]  /*8120*/  IADD3.X R41, R41, UR8, RZ, P2, !PT ;  /* 0x0000000829297c10 */ /* 0x000fe400097fe4ff */
[----:B------:R-:W-:-:S02]  /*8130*/  IADD3 R107, P0, R107, UR9, RZ ;  /* 0x000000096b6b7c10 */ /* 0x000fc4000ff1e0ff */
[----:B------:R-:W-:Y:S02]  /*8140*/  IADD3 R111, P5, R111, UR9, RZ ;  /* 0x000000096f6f7c10 */ /* 0x000fe4000ffbe0ff */
[----:B------:R-:W-:Y:S02]  /*8150*/  IADD3 R113, P4, R113, UR9, RZ ;  /* 0x0000000971717c10 */ /* 0x000fe4000ff9e0ff */
[----:B------:R-:W-:Y:S02]  /*8160*/  IADD3 R115, P3, R115, UR9, RZ ;  /* 0x0000000973737c10 */ /* 0x000fe4000ff7e0ff */
[----:B------:R-:W-:Y:S02]  /*8170*/  IADD3 R117, P2, R117, UR9, RZ ;  /* 0x0000000975757c10 */ /* 0x000fe4000ff5e0ff */
[----:B------:R-:W-:Y:S02]  /*8180*/  IADD3.X R106, R106, UR8, RZ, P0, !PT ;  /* 0x000000086a6a7c10 */ /* 0x000fe400087fe4ff */
[----:B------:R-:W-:-:S02]  /*8190*/  IADD3.X R110, R110, UR8, RZ, P5, !PT ;  /* 0x000000086e6e7c10 */ /* 0x000fc4000affe4ff */
[----:B------:R-:W-:Y:S02]  /*81a0*/  IADD3.X R112, R112, UR8, RZ, P4, !PT ;  /* 0x0000000870707c10 */ /* 0x000fe4000a7fe4ff */
[----:B------:R-:W-:Y:S02]  /*81b0*/  IADD3.X R114, R114, UR8, RZ, P3, !PT ;  /* 0x0000000872727c10 */ /* 0x000fe40009ffe4ff */
[----:B------:R-:W-:Y:S02]  /*81c0*/  IADD3.X R116, R116, UR8, RZ, P2, !PT ;  /* 0x0000000874747c10 */ /* 0x000fe400097fe4ff */
[----:B------:R-:W-:Y:S02]  /*81d0*/  IADD3 R121, P0, R121, UR9, RZ ;  /* 0x0000000979797c10 */ /* 0x000fe4000ff1e0ff */
[----:B------:R-:W-:Y:S02]  /*81e0*/  IADD3 R125, P5, R125, UR9, RZ ;  /* 0x000000097d7d7c10 */ /* 0x000fe4000ffbe0ff */
[----:B------:R-:W-:-:S02]  /*81f0*/  IADD3 R127, P4, R127, UR9, RZ ;  /* 0x000000097f7f7c10 */ /* 0x000fc4000ff9e0ff */
[----:B------:R-:W-:Y:S02]  /*8200*/  IADD3 R129, P3, R129, UR9, RZ ;  /* 0x0000000981817c10 */ /* 0x000fe4000ff7e0ff */
[----:B------:R-:W-:Y:S02]  /*8210*/  IADD3 R131, P2, R131, UR9, RZ ;  /* 0x0000000983837c10 */ /* 0x000fe4000ff5e0ff */
[----:B------:R-:W-:Y:S02]  /*8220*/  IADD3.X R120, R120, UR8, RZ, P0, !PT ;  /* 0x0000000878787c10 */ /* 0x000fe400087fe4ff */
[----:B------:R-:W-:Y:S02]  /*8230*/  IADD3.X R124, R124, UR8, RZ, P5, !PT ;  /* 0x000000087c7c7c10 */ /* 0x000fe4000affe4ff */
[----:B------:R-:W-:Y:S02]  /*8240*/  IADD3.X R126, R126, UR8, RZ, P4, !PT ;  /* 0x000000087e7e7c10 */ /* 0x000fe4000a7fe4ff */
[----:B------:R-:W-:-:S02]  /*8250*/  IADD3.X R128, R128, UR8, RZ, P3, !PT ;  /* 0x0000000880807c10 */ /* 0x000fc40009ffe4ff */
[----:B------:R-:W-:Y:S01]  /*8260*/  IADD3.X R130, R130, UR8, RZ, P2, !PT ;  /* 0x0000000882827c10 */ /* 0x000fe200097fe4ff */
[----:B--2---:R-:W-:Y:S01]  /*8270*/  @!P1 CALL.REL.NOINC `(.L_x_1) ;  /* 0x0000001000009944 */ /* 0x004fe20003c00000 */
[----:B------:R-:W-:Y:S05]  /*8280*/  BRA `(.L_x_2) ;  /* 0xffffdc8000007947 */ /* 0x000fea000383ffff */
.L_x_1:
[----:B------:R-:W1:Y:S01]  /*8290*/  S2R R42, SR_TID.X ;  /* 0x00000000002a7919 */ /* 0x000e620000002100 */
[----:B------:R-:W-:-:S04]  /*82a0*/  DEPBAR.LE SB0, 0x0 ;  /* 0x000080000000791a */ /* 0x000fc80000000000 */
[----:B------:R-:W2:Y:S04]  /*82b0*/  LDL.LU R18, [R1+0x68] ;  /* 0x0000680001127983 */ /* 0x000ea80000300800 */
[----:B------:R-:W3:Y:S04]  /*82c0*/  LDL.LU R17, [R1+0x64] ;  /* 0x0000640001117983 */ /* 0x000ee80000300800 */
[----:B------:R-:W4:Y:S04]  /*82d0*/  LDL.LU R31, [R1+0x60] ;  /* 0x00006000011f7983 */ /* 0x000f280000300800 */
[----:B------:R-:W5:Y:S04]  /*82e0*/  LDL.LU R30, [R1+0x5c] ;  /* 0x00005c00011e7983 */ /* 0x000f680000300800 */
[----:B------:R-:W5:Y:S01]  /*82f0*/  LDL.LU R29, [R1+0x58] ;  /* 0x00005800011d7983 */ /* 0x000f620000300800 */
[----:B-1----:R-:W-:-:S03]  /*8300*/  IMAD.SHL.U32 R0, R42, 0x200, RZ ;  /* 0x000002002a007824 */ /* 0x002fc600078e00ff */
[----:B------:R-:W5:Y:S01]  /*8310*/  LDL.LU R46, [R1+0x54] ;  /* 0x00005400012e7983 */ /* 0x000f620000300800 */
[C---:B------:R-:W-:Y:S02]  /*8320*/  IMAD.SHL.U32 R3, R42.reuse, 0x20, RZ ;  /* 0x000000202a037824 */ /* 0x040fe400078e00ff */
[----:B------:R-:W-:Y:S01]  /*8330*/  IMAD.SHL.U32 R2, R42, 0x4, RZ ;  /* 0x000000042a027824 */ /* 0x000fe200078e00ff */
[----:B------:R-:W-:Y:S01]  /*8340*/  LOP3.LUT R0, R0, 0x3000, RZ, 0xc0, !PT ;  /* 0x0000300000007812 */ /* 0x000fe200078ec0ff */
[----:B------:R-:W-:-:S03]  /*8350*/  IMAD.SHL.U32 R4, R42, 0x10, RZ ;  /* 0x000000102a047824 */ /* 0x000fc600078e00ff */
[----:B------:R-:W-:Y:S01]  /*8360*/  LOP3.LUT R3, R0, 0x60, R3, 0xf8, !PT ;  /* 0x0000006000037812 */ /* 0x000fe200078ef803 */
[----:B------:R-:W-:-:S03]  /*8370*/  IMAD.SHL.U32 R0, R42, 0x800, RZ ;  /* 0x000008002a007824 */ /* 0x000fc600078e00ff */
[----:B------:R-:W-:Y:S01]  /*8380*/  LOP3.LUT R2, R3, 0x170, R2, 0x78, !PT ;  /* 0x0000017003027812 */ /* 0x000fe200078e7802 */
[----:B------:R-:W-:Y:S02]  /*8390*/  IMAD.MOV.U32 R40, RZ, RZ, R90 ;  /* 0x000000ffff287224 */ /* 0x000fe400078e005a */
[----:B------:R-:W-:Y:S02]  /*83a0*/  IMAD.MOV.U32 R41, RZ, RZ, R62 ;  /* 0x000000ffff297224 */ /* 0x000fe400078e003e */
[----:B------:R-:W-:Y:S02]  /*83b0*/  IMAD.IADD R2, R2, 0x1, R183 ;  /* 0x0000000102027824 */ /* 0x000fe400078e02b7 */
[----:B------:R-:W-:Y:S02]  /*83c0*/  IMAD.MOV.U32 R42, RZ, RZ, R58 ;  /* 0x000000ffff2a7224 */ /* 0x000fe400078e003a */
[----:B------:R-:W-:Y:S01]  /*83d0*/  IMAD.MOV.U32 R43, RZ, RZ, R50 ;  /* 0x000000ffff2b7224 */ /* 0x000fe200078e0032 */
[----:B------:R-:W-:Y:S01]  /*83e0*/  BAR.SYNC.DEFER_BLOCKING 0x0 ;  /* 0x0000000000007b1d */ /* 0x000fe20000010000 */
[----:B------:R-:W-:-:S02]  /*83f0*/  IMAD.MOV.U32 R27, RZ, RZ, R48 ;  /* 0x000000ffff1b7224 */ /* 0x000fc400078e0030 */
[----:B------:R-:W-:Y:S02]  /*8400*/  IMAD.MOV.U32 R39, RZ, RZ, R49 ;  /* 0x000000ffff277224 */ /* 0x000fe400078e0031 */
[----:B------:R-:W-:Y:S02]  /*8410*/  IMAD.MOV.U32 R48, RZ, RZ, R91 ;  /* 0x000000ffff307224 */ /* 0x000fe400078e005b */
[----:B------:R-:W-:Y:S02]  /*8420*/  IMAD.MOV.U32 R49, RZ, RZ, R63 ;  /* 0x000000ffff317224 */ /* 0x000fe400078e003f */
[----:B------:R-:W-:Y:S01]  /*8430*/  IMAD.MOV.U32 R50, RZ, RZ, R59 ;  /* 0x000000ffff327224 */ /* 0x000fe200078e003b */
[----:B------:R1:W-:Y:S04]  /*8440*/  STS.128 [R2+0x280], R40 ;  /* 0x0002802802007388 */ /* 0x0003e80000000c00 */
[----:B------:R1:W-:Y:S04]  /*8450*/  STS.128 [R2+0x680], R48 ;  /* 0x0006803002007388 */ /* 0x0003e80000000c00 */
[----:B-1----:R-:W5:Y:S04]  /*8460*/  LDL.LU R42, [R1+0x50] ;  /* 0x00005000012a7983 */ /* 0x002f680000300800 */
[----:B------:R-:W5:Y:S04]  /*8470*/  LDL.LU R50, [R1+0x4c] ;  /* 0x00004c0001327983 */ /* 0x000f680000300800 */
[----:B------:R-:W5:Y:S01]  /*8480*/  LDL.LU R44, [R1+0x48] ;  /* 0x00004800012c7983 */ /* 0x000f620000300800 */
[----:B------:R-:W-:Y:S01]  /*8490*/  LOP3.LUT R5, R4, 0x7f0, RZ, 0xc0, !PT ;  /* 0x000007f004057812 */ /* 0x000fe200078ec0ff */
[----:B------:R-:W-:-:S02]  /*84a0*/  IMAD.MOV.U32 R7, RZ, RZ, R96 ;  /* 0x000000ffff077224 */ /* 0x000fc400078e0060 */
[----:B------:R-:W-:Y:S01]  /*84b0*/  IMAD.MOV.U32 R11, RZ, RZ, R97 ;  /* 0x000000ffff0b7224 */ /* 0x000fe200078e0061 */
[----:B------:R-:W-:Y:S01]  /*84c0*/  LOP3.LUT R20, R5, 0x3000, R0, 0xf8, !PT ;  /* 0x0000300005147812 */ /* 0x000fe200078ef800 */
[----:B------:R-:W-:Y:S02]  /*84d0*/  IMAD.MOV.U32 R15, RZ, RZ, R98 ;  /* 0x000000ffff0f7224 */ /* 0x000fe400078e0062 */
[----:B------:R-:W-:Y:S02]  /*84e0*/  IMAD.MOV.U32 R4, RZ, RZ, R84 ;  /* 0x000000ffff047224 */ /* 0x000fe400078e0054 */
[----:B------:R-:W-:Y:S02]  /*84f0*/  IMAD.MOV.U32 R5, RZ, RZ, R72 ;  /* 0x000000ffff057224 */ /* 0x000fe400078e0048 */
[----:B------:R-:W-:Y:S02]  /*8500*/  IMAD.MOV.U32 R6, RZ, RZ, R64 ;  /* 0x000000ffff067224 */ /* 0x000fe400078e0040 */
[----:B------:R-:W-:-:S02]  /*8510*/  IMAD.MOV.U32 R8, RZ, RZ, R85 ;  /* 0x000000ffff087224 */ /* 0x000fc400078e0055 */
[----:B------:R-:W-:Y:S02]  /*8520*/  IMAD.MOV.U32 R9, RZ, RZ, R73 ;  /* 0x000000ffff097224 */ /* 0x000fe400078e0049 */
        /* <DEDUP_REMOVED lines=12> */
[----:B------:R-:W-:Y:S01]  /*85f0*/  IMAD.MOV.U32 R38, RZ, RZ, R57 ;  /* 0x000000ffff267224 */ /* 0x000fe200078e0039 */
[----:B------:R-:W-:Y:S04]  /*8600*/  STS.128 [R2], R4 ;  /* 0x0000000402007388 */ /* 0x000fe80000000c00 */
[----:B------:R-:W-:Y:S04]  /*8610*/  STS.128 [R2+0x400], R8 ;  /* 0x0004000802007388 */ /* 0x000fe80000000c00 */
[----:B------:R-:W-:Y:S04]  /*8620*/  STS.128 [R2+0x80], R12 ;  /* 0x0000800c02007388 */ /* 0x000fe80000000c00 */
[----:B------:R-:W-:Y:S04]  /*8630*/  STS.128 [R2+0x480], R96 ;  /* 0x0004806002007388 */ /* 0x000fe80000000c00 */
[----:B------:R-:W-:Y:S04]  /*8640*/  STS.128 [R2+0x200], R24 ;  /* 0x0002001802007388 */ /* 0x000fe80000000c00 */
[----:B------:R1:W-:Y:S04]  /*8650*/  STS.128 [R2+0x600], R36 ;  /* 0x0006002402007388 */ /* 0x0003e80000000c00 */
[----:B------:R-:W-:Y:S01]  /*8660*/  BAR.SYNC.DEFER_BLOCKING 0x0 ;  /* 0x0000000000007b1d */ /* 0x000fe20000010000 */
[----:B------:R-:W-:-:S02]  /*8670*/  LOP3.LUT R16, R20, 0x20, RZ, 0x3c, !PT ;  /* 0x0000002014107812 */ /* 0x000fc400078e3cff */
[C---:B------:R-:W-:Y:S02]  /*8680*/  LOP3.LUT R32, R20.reuse, 0x40, RZ, 0x3c, !PT ;  /* 0x0000004014207812 */ /* 0x040fe400078e3cff */
[----:B------:R-:W-:Y:S01]  /*8690*/  LOP3.LUT R28, R20, 0x60, RZ, 0x3c, !PT ;  /* 0x00000060141c7812 */ /* 0x000fe200078e3cff */
[----:B------:R-:W1:Y:S04]  /*86a0*/  LDS.128 R8, [R20] ;  /* 0x0000000014087984 */ /* 0x000e680000000c00 */
[----:B------:R-:W1:Y:S04]  /*86b0*/  LDS.128 R4, [R16] ;  /* 0x0000000010047984 */ /* 0x000e680000000c00 */
[----:B------:R-:W1:Y:S04]  /*86c0*/  LDS.128 R12, [R32] ;  /* 0x00000000200c7984 */ /* 0x000e680000000c00 */
[----:B------:R-:W1:Y:S04]  /*86d0*/  LDS.128 R24, [R28] ;  /* 0x000000001c187984 */ /* 0x000e680000000c00 */
[----:B------:R-:W1:Y:S04]  /*86e0*/  LDS.128 R20, [R20+0x800] ;  /* 0x0008000014147984 */ /* 0x000e680000000c00 */
[----:B------:R-:W-:Y:S01]  /*86f0*/  LDS.128 R32, [R32+0x800] ;  /* 0x0008000020207984 */ /* 0x000fe20000000c00 */
[C---:B--2---:R-:W-:Y:S01]  /*8700*/  IMAD R0, R18.reuse, c[0x0][0x194], RZ ;  /* 0x0000650012007a24 */ /* 0x044fe200078e02ff */
[----:B------:R-:W-:Y:S01]  /*8710*/  ISETP.GE.AND P0, PT, R18, c[0x0][0x178], PT ;  /* 0x00005e0012007a0c */ /* 0x000fe20003f06270 */
[----:B---3--:R-:W-:-:S03]  /*8720*/  IMAD R3, R17, c[0x0][0x198], RZ ;  /* 0x0000660011037a24 */ /* 0x008fc600078e02ff */
[C---:B------:R-:W-:Y:S02]  /*8730*/  LEA R45, P2, R0.reuse, c[0x0][0x170], 0x2 ;  /* 0x00005c00002d7a11 */ /* 0x040fe400078410ff */
[----:B------:R-:W-:Y:S02]  /*8740*/  ISETP.LT.AND P1, PT, R17, c[0x0][0x17c], !P0 ;  /* 0x00005f0011007a0c */ /* 0x000fe40004721270 */
[----:B------:R-:W-:Y:S01]  /*8750*/  LEA.HI.X.SX32 R47, R0, c[0x0][0x174], 0x2, P2 ;  /* 0x00005d00002f7a11 */ /* 0x000fe200010f16ff */
[----:B------:R-:W2:Y:S01]  /*8760*/  LDS.128 R16, [R16+0x800] ;  /* 0x0008000010107984 */ /* 0x000ea20000000c00 */
[----:B-1----:R-:W-:Y:S01]  /*8770*/  LEA R2, P2, R3, R45, 0x2 ;  /* 0x0000002d03027211 */ /* 0x002fe200078410ff */
[C---:B----4-:R-:W-:Y:S01]  /*8780*/  IMAD R0, R31.reuse, c[0x0][0x198], RZ ;  /* 0x000066001f007a24 */ /* 0x050fe200078e02ff */
[----:B------:R-:W-:Y:S02]  /*8790*/  ISETP.LT.AND P3, PT, R31, c[0x0][0x17c], !P0 ;  /* 0x00005f001f007a0c */ /* 0x000fe40004761270 */
[----:B------:R-:W-:-:S02]  /*87a0*/  LEA.HI.X.SX32 R3, R3, R47, 0x2, P2 ;  /* 0x0000002f03037211 */ /* 0x000fc400010f16ff */
[----:B------:R-:W-:Y:S01]  /*87b0*/  LEA R36, P2, R0, R45, 0x2 ;  /* 0x0000002d00247211 */ /* 0x000fe200078410ff */
[----:B-----5:R-:W-:Y:S02]  /*87c0*/  IMAD R39, R30, c[0x0][0x198], RZ ;  /* 0x000066001e277a24 */ /* 0x020fe400078e02ff */
[----:B------:R1:W-:Y:S01]  /*87d0*/  @P1 STG.E [R2.64], R8 ;  /* 0x0000000802001986 */ /* 0x0003e2000c10190a */
[C---:B------:R-:W-:Y:S01]  /*87e0*/  IMAD R41, R29.reuse, c[0x0][0x198], RZ ;  /* 0x000066001d297a24 */ /* 0x040fe200078e02ff */
[----:B------:R-:W-:Y:S01]  /*87f0*/  LEA.HI.X.SX32 R37, R0, R47, 0x2, P2 ;  /* 0x0000002f00257211 */ /* 0x000fe200010f16ff */
[----:B------:R-:W-:Y:S01]  /*8800*/  IMAD R0, R46, c[0x0][0x198], RZ ;  /* 0x000066002e007a24 */ /* 0x000fe200078e02ff */
[----:B------:R-:W-:Y:S02]  /*8810*/  ISETP.LT.AND P4, PT, R30, c[0x0][0x17c], !P0 ;  /* 0x00005f001e007a0c */ /* 0x000fe40004781270 */
[----:B------:R-:W-:Y:S01]  /*8820*/  ISETP.LT.AND P1, PT, R29, c[0x0][0x17c], !P0 ;  /* 0x00005f001d007a0c */ /* 0x000fe20004721270 */
[----:B------:R-:W-:Y:S04]  /*8830*/  @P3 STG.E [R36.64], R4 ;  /* 0x0000000424003986 */ /* 0x000fe8000c10190a */
[----:B-1----:R-:W3:Y:S01]  /*8840*/  LDL.LU R8, [R1+0x44] ;  /* 0x0000440001087983 */ /* 0x002ee20000300800 */
[----:B------:R-:W-:-:S03]  /*8850*/  LEA R38, P5, R39, R45, 0x2 ;  /* 0x0000002d27267211 */ /* 0x000fc600078a10ff */
[----:B------:R-:W4:Y:S01]  /*8860*/  LDL.LU R49, [R1+0x40] ;  /* 0x0000400001317983 */ /* 0x000f220000300800 */
[-C--:B------:R-:W-:Y:S02]  /*8870*/  LEA R2, P6, R41, R45.reuse, 0x2 ;  /* 0x0000002d29027211 */ /* 0x080fe400078c10ff */
[----:B------:R-:W-:Y:S01]  /*8880*/  LEA R40, P3, R0, R45, 0x2 ;  /* 0x0000002d00287211 */ /* 0x000fe200078610ff */
[----:B------:R-:W5:Y:S01]  /*8890*/  LDL.LU R48, [R1+0x3c] ;  /* 0x00003c0001307983 */ /* 0x000f620000300800 */
[----:B------:R-:W-:Y:S02]  /*88a0*/  ISETP.LT.AND P2, PT, R46, c[0x0][0x17c], !P0 ;  /* 0x00005f002e007a0c */ /* 0x000fe40004741270 */
[-C--:B------:R-:W-:Y:S01]  /*88b0*/  LEA.HI.X.SX32 R39, R39, R47.reuse, 0x2, P5 ;  /* 0x0000002f27277211 */ /* 0x080fe200028f16ff */
[----:B------:R-:W5:Y:S01]  /*88c0*/  LDL.LU R46, [R1+0x38] ;  /* 0x00003800012e7983 */ /* 0x000f620000300800 */
[-C--:B------:R-:W-:Y:S02]  /*88d0*/  LEA.HI.X.SX32 R3, R41, R47.reuse, 0x2, P6 ;  /* 0x0000002f29037211 */ /* 0x080fe400030f16ff */
[----:B------:R-:W-:Y:S01]  /*88e0*/  LEA.HI.X.SX32 R41, R0, R47, 0x2, P3 ;  /* 0x0000002f00297211 */ /* 0x000fe200018f16ff */
[----:B------:R1:W-:Y:S04]  /*88f0*/  @P4 STG.E [R38.64], R12 ;  /* 0x0000000c26004986 */ /* 0x0003e8000c10190a */
[----:B------:R-:W-:Y:S04]  /*8900*/  @P1 STG.E [R2.64], R24 ;  /* 0x0000001802001986 */ /* 0x000fe8000c10190a */
[----:B------:R-:W-:Y:S04]  /*8910*/  @P2 STG.E [R40.64], R20 ;  /* 0x0000001428002986 */ /* 0x000fe8000c10190a */
[----:B-1----:R-:W5:Y:S04]  /*8920*/  LDL.LU R12, [R1+0x34] ;  /* 0x00003400010c7983 */ /* 0x002f680000300800 */
[----:B------:R-:W1:Y:S01]  /*8930*/  LDS.128 R28, [R28+0x800] ;  /* 0x000800001c1c7984 */ /* 0x000e620000000c00 */
[C---:B------:R-:W-:Y:S01]  /*8940*/  IMAD R0, R42.reuse, c[0x0][0x198], RZ ;  /* 0x000066002a007a24 */ /* 0x040fe200078e02ff */
[----:B------:R-:W-:-:S04]  /*8950*/  ISETP.LT.AND P4, PT, R42, c[0x0][0x17c], !P0 ;  /* 0x00005f002a007a0c */ /* 0x000fc80004781270 */
[----:B------:R-:W-:Y:S02]  /*8960*/  LEA R42, P1, R0, R45, 0x2 ;  /* 0x0000002d002a7211 */ /* 0x000fe400078210ff */
[----:B------:R-:W-:Y:S02]  /*8970*/  ISETP.LT.AND P2, PT, R44, c[0x0][0x17c], !P0 ;  /* 0x00005f002c007a0c */ /* 0x000fe40004741270 */
[----:B------:R-:W-:Y:S01]  /*8980*/  LEA.HI.X.SX32 R43, R0, R47, 0x2, P1 ;  /* 0x0000002f002b7211 */ /* 0x000fe200008f16ff */
[----:B------:R-:W-:Y:S02]  /*8990*/  IMAD R0, R44, c[0x0][0x198], RZ ;  /* 0x000066002c007a24 */ /* 0x000fe400078e02ff */
[----:B------:R-:W5:Y:S04]  /*89a0*/  LDL.LU R44, [R1+0x30] ;  /* 0x00003000012c7983 */ /* 0x000f680000300800 */
[----:B--2---:R2:W-:Y:S04]  /*89b0*/  @P4 STG.E [R42.64], R16 ;  /* 0x000000102a004986 */ /* 0x0045e8000c10190a */
[----:B--2---:R-:W2:Y:S04]  /*89c0*/  LDL.LU R43, [R1+0x2c] ;  /* 0x00002c00012b7983 */ /* 0x004ea80000300800 */
[----:B------:R-:W2:Y:S04]  /*89d0*/  LDL.LU R42, [R1+0x28] ;  /* 0x00002800012a7983 */ /* 0x000ea80000300800 */
[----:B------:R-:W2:Y:S04]  /*89e0*/  LDL.LU R24, [R1+0x24] ;  /* 0x0000240001187983 */ /* 0x000ea80000300800 */
[----:B------:R-:W2:Y:S01]  /*89f0*/  LDL.LU R20, [R1+0x20] ;  /* 0x0000200001147983 */ /* 0x000ea20000300800 */
[C---:B------:R-:W-:Y:S01]  /*8a00*/  IMAD R4, R50.reuse, c[0x0][0x198], RZ ;  /* 0x0000660032047a24 */ /* 0x040fe200078e02ff */
[----:B------:R-:W-:-:S02]  /*8a10*/  ISETP.LT.AND P3, PT, R50, c[0x0][0x17c], !P0 ;  /* 0x00005f0032007a0c */ /* 0x000fc40004761270 */
[-C--:B------:R-:W-:Y:S01]  /*8a20*/  LEA R2, P4, R0, R45.reuse, 0x2 ;  /* 0x0000002d00027211 */ /* 0x080fe200078810ff */
[----:B------:R-:W2:Y:S01]  /*8a30*/  LDL.LU R16, [R1+0x1c] ;  /* 0x00001c0001107983 */ /* 0x000ea20000300800 */
[----:B------:R-:W-:Y:S02]  /*8a40*/  LEA R36, P5, R4, R45, 0x2 ;  /* 0x0000002d04247211 */ /* 0x000fe400078a10ff */
[-C--:B------:R-:W-:Y:S02]  /*8a50*/  LEA.HI.X.SX32 R3, R0, R47.reuse, 0x2, P4 ;  /* 0x0000002f00037211 */ /* 0x080fe400020f16ff */
[----:B------:R-:W-:-:S05]  /*8a60*/  LEA.HI.X.SX32 R37, R4, R47, 0x2, P5 ;  /* 0x0000002f04257211 */ /* 0x000fca00028f16ff */
[----:B------:R-:W-:Y:S04]  /*8a70*/  @P3 STG.E [R36.64], R32 ;  /* 0x0000002024003986 */ /* 0x000fe8000c10190a */
[----:B-1----:R1:W-:Y:S01]  /*8a80*/  @P2 STG.E [R2.64], R28 ;  /* 0x0000001c02002986 */ /* 0x0023e2000c10190a */
[C---:B---3--:R-:W-:Y:S01]  /*8a90*/  ISETP.LT.AND P1, PT, R8.reuse, c[0x0][0x17c], !P0 ;  /* 0x00005f0008007a0c */ /* 0x048fe20004721270 */
[----:B------:R-:W-:Y:S02]  /*8aa0*/  IMAD R8, R8, c[0x0][0x198], RZ ;  /* 0x0000660008087a24 */ /* 0x000fe400078e02ff */
[C---:B----4-:R-:W-:Y:S01]  /*8ab0*/  IMAD R0, R49.reuse, c[0x0][0x198], RZ ;  /* 0x0000660031007a24 */ /* 0x050fe200078e02ff */
[----:B------:R-:W-:Y:S02]  /*8ac0*/  ISETP.LT.AND P5, PT, R49, c[0x0][0x17c], !P0 ;  /* 0x00005f0031007a0c */ /* 0x000fe400047a1270 */
[----:B------:R-:W-:-:S02]  /*8ad0*/  LEA R38, P6, R8, R45, 0x2 ;  /* 0x0000002d08267211 */ /* 0x000fc400078c10ff */
[----:B------:R-:W-:Y:S02]  /*8ae0*/  LEA R40, P2, R0, R45, 0x2 ;  /* 0x0000002d00287211 */ /* 0x000fe400078410ff */
[-C--:B------:R-:W-:Y:S02]  /*8af0*/  LEA.HI.X.SX32 R39, R8, R47.reuse, 0x2, P6 ;  /* 0x0000002f08277211 */ /* 0x080fe400030f16ff */
[----:B------:R-:W-:Y:S01]  /*8b00*/  LEA.HI.X.SX32 R41, R0, R47, 0x2, P2 ;  /* 0x0000002f00297211 */ /* 0x000fe200010f16ff */
[----:B-----5:R-:W-:Y:S02]  /*8b10*/  IMAD R0, R46, c[0x0][0x198], RZ ;  /* 0x000066002e007a24 */ /* 0x020fe400078e02ff */
[----:B------:R-:W-:Y:S04]  /*8b20*/  @P1 STG.E [R38.64], R9 ;  /* 0x0000000926001986 */ /* 0x000fe8000c10190a */
[----:B------:R3:W-:Y:S01]  /*8b30*/  @P5 STG.E [R40.64], R5 ;  /* 0x0000000528005986 */ /* 0x0007e2000c10190a */
[----:B-1----:R-:W-:Y:S01]  /*8b40*/  LEA R2, P5, R0, R45, 0x2 ;  /* 0x0000002d00027211 */ /* 0x002fe200078a10ff */
[C---:B------:R-:W-:Y:S01]  /*8b50*/  IMAD R4, R48.reuse, c[0x0][0x198], RZ ;  /* 0x0000660030047a24 */ /* 0x040fe200078e02ff */
[----:B------:R-:W-:-:S02]  /*8b60*/  ISETP.LT.AND P4, PT, R48, c[0x0][0x17c], !P0 ;  /* 0x00005f0030007a0c */ /* 0x000fc40004781270 */
[----:B------:R-:W-:Y:S02]  /*8b70*/  LEA.HI.X.SX32 R3, R0, R47, 0x2, P5 ;  /* 0x0000002f00037211 */ /* 0x000fe400028f16ff */
[----:B------:R-:W-:Y:S02]  /*8b80*/  ISETP.LT.AND P3, PT, R46, c[0x0][0x17c], !P0 ;  /* 0x00005f002e007a0c */ /* 0x000fe40004761270 */
[C---:B------:R-:W-:Y:S01]  /*8b90*/  ISETP.LT.AND P2, PT, R12.reuse, c[0x0][0x17c], !P0 ;  /* 0x00005f000c007a0c */ /* 0x040fe20004741270 */
[----:B---3--:R-:W3:Y:S01]  /*8ba0*/  LDL.LU R40, [R1+0x18] ;  /* 0x0000180001287983 */ /* 0x008ee20000300800 */
[----:B------:R-:W-:Y:S01]  /*8bb0*/  IMAD R12, R12, c[0x0][0x198], RZ ;  /* 0x000066000c0c7a24 */ /* 0x000fe200078e02ff */
[-C--:B------:R-:W-:Y:S02]  /*8bc0*/  LEA R36, P1, R4, R45.reuse, 0x2 ;  /* 0x0000002d04247211 */ /* 0x080fe400078210ff */
[----:B------:R-:W4:Y:S02]  /*8bd0*/  LDL.LU R32, [R1+0x14] ;  /* 0x0000140001207983 */ /* 0x000f240000300800 */
[----:B------:R-:W-:-:S02]  /*8be0*/  LEA R8, P6, R12, R45, 0x2 ;  /* 0x0000002d0c087211 */ /* 0x000fc400078c10ff */
[----:B------:R-:W5:Y:S01]  /*8bf0*/  LDL.LU R28, [R1+0x10] ;  /* 0x00001000011c7983 */ /* 0x000f620000300800 */
[-C--:B------:R-:W-:Y:S02]  /*8c00*/  LEA.HI.X.SX32 R37, R4, R47.reuse, 0x2, P1 ;  /* 0x0000002f04257211 */ /* 0x080fe400008f16ff */
[----:B------:R-:W-:-:S03]  /*8c10*/  LEA.HI.X.SX32 R9, R12, R47, 0x2, P6 ;  /* 0x0000002f0c097211 */ /* 0x000fc600030f16ff */
[----:B------:R-:W-:Y:S04]  /*8c20*/  @P4 STG.E [R36.64], R13 ;  /* 0x0000000d24004986 */ /* 0x000fe8000c10190a */
[----:B------:R1:W-:Y:S01]  /*8c30*/  @P3 STG.E [R2.64], R25 ;  /* 0x0000001902003986 */ /* 0x0003e2000c10190a */
[----:B------:R-:W-:-:S03]  /*8c40*/  IMAD R0, R44, c[0x0][0x198], RZ ;  /* 0x000066002c007a24 */ /* 0x000fc600078e02ff */
[----:B-1----:R-:W5:Y:S02]  /*8c50*/  LDL.LU R25, [R1+0xc] ;  /* 0x00000c0001197983 */ /* 0x002f640000300800 */
[----:B------:R-:W-:-:S04]  /*8c60*/  LEA R38, P5, R0, R45, 0x2 ;  /* 0x0000002d00267211 */ /* 0x000fc800078a10ff */
[----:B------:R-:W-:Y:S01]  /*8c70*/  LEA.HI.X.SX32 R39, R0, R47, 0x2, P5 ;  /* 0x0000002f00277211 */ /* 0x000fe200028f16ff */
[----:B------:R1:W-:Y:S01]  /*8c80*/  @P2 STG.E [R8.64], R21 ;  /* 0x0000001508002986 */ /* 0x0003e2000c10190a */
[----:B--2---:R-:W-:Y:S02]  /*8c90*/  IMAD R5, R43, c[0x0][0x198], RZ ;  /* 0x000066002b057a24 */ /* 0x004fe400078e02ff */
[----:B------:R-:W-:-:S03]  /*8ca0*/  IMAD R0, R42, c[0x0][0x198], RZ ;  /* 0x000066002a007a24 */ /* 0x000fc600078e02ff */
[CC--:B------:R-:W-:Y:S02]  /*8cb0*/  LEA R4, P5, R5.reuse, R45.reuse, 0x2 ;  /* 0x0000002d05047211 */ /* 0x0c0fe400078a10ff */
[C---:B------:R-:W-:Y:S01]  /*8cc0*/  ISETP.LT.AND P2, PT, R24.reuse, c[0x0][0x17c], !P0 ;  /* 0x00005f0018007a0c */ /* 0x040fe20004741270 */
[----:B------:R-:W-:Y:S01]  /*8cd0*/  IMAD R12, R24, c[0x0][0x198], RZ ;  /* 0x00006600180c7a24 */ /* 0x000fe200078e02ff */
[C---:B------:R-:W-:Y:S01]  /*8ce0*/  LEA R2, P6, R0.reuse, R45, 0x2 ;  /* 0x0000002d00027211 */ /* 0x040fe200078c10ff */
[----:B------:R-:W2:Y:S01]  /*8cf0*/  LDL.LU R24, [R1+0x8] ;  /* 0x0000080001187983 */ /* 0x000ea20000300800 */
[-C--:B------:R-:W-:Y:S02]  /*8d00*/  LEA.HI.X.SX32 R5, R5, R47.reuse, 0x2, P5 ;  /* 0x0000002f05057211 */ /* 0x080fe400028f16ff */
[----:B------:R-:W-:Y:S01]  /*8d10*/  LEA.HI.X.SX32 R3, R0, R47, 0x2, P6 ;  /* 0x0000002f00037211 */ /* 0x000fe200030f16ff */
[C---:B------:R-:W-:Y:S01]  /*8d20*/  IMAD R0, R20.reuse, c[0x0][0x198], RZ ;  /* 0x0000660014007a24 */ /* 0x040fe200078e02ff */
[----:B------:R-:W-:Y:S01]  /*8d30*/  ISETP.LT.AND P5, PT, R20, c[0x0][0x17c], !P0 ;  /* 0x00005f0014007a0c */ /* 0x000fe200047a1270 */
[----:B-1----:R-:W2:Y:S04]  /*8d40*/  LDL.LU R21, [R1+0x4] ;  /* 0x0000040001157983 */ /* 0x002ea80000300800 */
[----:B------:R-:W2:Y:S01]  /*8d50*/  LDL.LU R20, [R1] ;  /* 0x0000000001147983 */ /* 0x000ea20000300800 */
[----:B------:R-:W-:-:S02]  /*8d60*/  ISETP.LT.AND P1, PT, R44, c[0x0][0x17c], !P0 ;  /* 0x00005f002c007a0c */ /* 0x000fc40004721270 */
[----:B------:R-:W-:Y:S02]  /*8d70*/  ISETP.LT.AND P4, PT, R43, c[0x0][0x17c], !P0 ;  /* 0x00005f002b007a0c */ /* 0x000fe40004781270 */
[----:B------:R-:W-:-:S09]  /*8d80*/  ISETP.LT.AND P3, PT, R42, c[0x0][0x17c], !P0 ;  /* 0x00005f002a007a0c */ /* 0x000fd20004761270 */
[----:B------:R-:W-:Y:S01]  /*8d90*/  @P1 STG.E [R38.64], R17 ;  /* 0x0000001126001986 */ /* 0x000fe2000c10190a */
[----:B------:R-:W-:-:S04]  /*8da0*/  LEA R8, P1, R12, R45, 0x2 ;  /* 0x0000002d0c087211 */ /* 0x000fc800078210ff */
[----:B------:R-:W-:Y:S01]  /*8db0*/  LEA.HI.X.SX32 R9, R12, R47, 0x2, P1 ;  /* 0x0000002f0c097211 */ /* 0x000fe200008f16ff */
[----:B------:R1:W-:Y:S01]  /*8dc0*/  @P4 STG.E [R4.64], R33 ;  /* 0x0000002104004986 */ /* 0x0003e2000c10190a */
[----:B------:R-:W-:-:S03]  /*8dd0*/  LEA R12, P1, R0, R45, 0x2 ;  /* 0x0000002d000c7211 */ /* 0x000fc600078210ff */
[----:B------:R-:W-:Y:S01]  /*8de0*/  @P3 STG.E [R2.64], R29 ;  /* 0x0000001d02003986 */ /* 0x000fe2000c10190a */
[C---:B------:R-:W-:Y:S01]  /*8df0*/  ISETP.LT.AND P3, PT, R16.reuse, c[0x0][0x17c], !P0 ;  /* 0x00005f0010007a0c */ /* 0x040fe20004761270 */
[----:B------:R-:W-:Y:S01]  /*8e00*/  IMAD R16, R16, c[0x0][0x198], RZ ;  /* 0x0000660010107a24 */ /* 0x000fe200078e02ff */
[----:B------:R-:W-:Y:S01]  /*8e10*/  LEA.HI.X.SX32 R13, R0, R47, 0x2, P1 ;  /* 0x0000002f000d7211 */ /* 0x000fe200008f16ff */
[----:B------:R-:W-:Y:S03]  /*8e20*/  @P2 STG.E [R8.64], R10 ;  /* 0x0000000a08002986 */ /* 0x000fe6000c10190a */
[----:B-1----:R-:W-:-:S04]  /*8e30*/  LEA R4, P4, R16, R45, 0x2 ;  /* 0x0000002d10047211 */ /* 0x002fc800078810ff */
[----:B------:R-:W-:Y:S01]  /*8e40*/  LEA.HI.X.SX32 R5, R16, R47, 0x2, P4 ;  /* 0x0000002f10057211 */ /* 0x000fe200020f16ff */
[----:B------:R-:W-:Y:S04]  /*8e50*/  @P5 STG.E [R12.64], R6 ;  /* 0x000000060c005986 */ /* 0x000fe8000c10190a */
[----:B------:R1:W-:Y:S02]  /*8e60*/  @P3 STG.E [R4.64], R14 ;  /* 0x0000000e04003986 */ /* 0x0003e4000c10190a */
[----:B-1----:R-:W-:Y:S02]  /*8e70*/  IMAD R14, R216, c[0x0][0x198], RZ ;  /* 0x00006600d80e7a24 */ /* 0x002fe400078e02ff */
[C---:B---3--:R-:W-:Y:S01]  /*8e80*/  IMAD R0, R40.reuse, c[0x0][0x198], RZ ;  /* 0x0000660028007a24 */ /* 0x048fe200078e02ff */
[----:B------:R-:W-:-:S04]  /*8e90*/  ISETP.LT.AND P2, PT, R40, c[0x0][0x17c], !P0 ;  /* 0x00005f0028007a0c */ /* 0x000fc80004741270 */
[----:B------:R-:W-:Y:S01]  /*8ea0*/  LEA R2, P6, R0, R45, 0x2 ;  /* 0x0000002d00027211 */ /* 0x000fe200078c10ff */
[C---:B----4-:R-:W-:Y:S01]  /*8eb0*/  IMAD R17, R32.reuse, c[0x0][0x198], RZ ;  /* 0x0000660020117a24 */ /* 0x050fe200078e02ff */
[----:B------:R-:W-:Y:S02]  /*8ec0*/  ISETP.LT.AND P1, PT, R32, c[0x0][0x17c], !P0 ;  /* 0x00005f0020007a0c */ /* 0x000fe40004721270 */
[----:B------:R-:W-:Y:S01]  /*8ed0*/  LEA.HI.X.SX32 R3, R0, R47, 0x2, P6 ;  /* 0x0000002f00037211 */ /* 0x000fe200030f16ff */
[C---:B-----5:R-:W-:Y:S01]  /*8ee0*/  IMAD R0, R28.reuse, c[0x0][0x198], RZ ;  /* 0x000066001c007a24 */ /* 0x060fe200078e02ff */
[----:B------:R-:W-:Y:S02]  /*8ef0*/  ISETP.LT.AND P4, PT, R28, c[0x0][0x17c], !P0 ;  /* 0x00005f001c007a0c */ /* 0x000fe40004781270 */
[-C--:B------:R-:W-:Y:S01]  /*8f00*/  LEA R8, P5, R17, R45.reuse, 0x2 ;  /* 0x0000002d11087211 */ /* 0x080fe200078a10ff */
[----:B------:R1:W-:Y:S01]  /*8f10*/  @P2 STG.E [R2.64], R26 ;  /* 0x0000001a02002986 */ /* 0x0003e2000c10190a */
[----:B------:R-:W-:-:S02]  /*8f20*/  LEA R16, P2, R0, R45, 0x2 ;  /* 0x0000002d00107211 */ /* 0x000fc400078410ff */
[-C--:B------:R-:W-:Y:S02]  /*8f30*/  LEA.HI.X.SX32 R9, R17, R47.reuse, 0x2, P5 ;  /* 0x0000002f11097211 */ /* 0x080fe400028f16ff */
[----:B------:R-:W-:-:S03]  /*8f40*/  LEA.HI.X.SX32 R17, R0, R47, 0x2, P2 ;  /* 0x0000002f00117211 */ /* 0x000fc600010f16ff */
[----:B------:R3:W-:Y:S04]  /*8f50*/  @P1 STG.E [R8.64], R22 ;  /* 0x0000001608001986 */ /* 0x0007e8000c10190a */
[----:B------:R-:W-:Y:S01]  /*8f60*/  @P4 STG.E [R16.64], R18 ;  /* 0x0000001210004986 */ /* 0x000fe2000c10190a */
[C---:B------:R-:W-:Y:S01]  /*8f70*/  IMAD R6, R25.reuse, c[0x0][0x198], RZ ;  /* 0x0000660019067a24 */ /* 0x040fe200078e02ff */
[----:B------:R-:W-:-:S04]  /*8f80*/  ISETP.LT.AND P3, PT, R25, c[0x0][0x17c], !P0 ;  /* 0x00005f0019007a0c */ /* 0x000fc80004761270 */
[----:B-1----:R-:W-:-:S04]  /*8f90*/  LEA R2, P4, R6, R45, 0x2 ;  /* 0x0000002d06027211 */ /* 0x002fc800078810ff */
[----:B------:R-:W-:Y:S01]  /*8fa0*/  LEA.HI.X.SX32 R3, R6, R47, 0x2, P4 ;  /* 0x0000002f06037211 */ /* 0x000fe200020f16ff */
[C---:B--2---:R-:W-:Y:S01]  /*8fb0*/  IMAD R0, R24.reuse, c[0x0][0x198], RZ ;  /* 0x0000660018007a24 */ /* 0x044fe200078e02ff */
[----:B------:R-:W-:-:S04]  /*8fc0*/  ISETP.LT.AND P2, PT, R24, c[0x0][0x17c], !P0 ;  /* 0x00005f0018007a0c */ /* 0x000fc80004741270 */
[----:B------:R-:W-:Y:S01]  /*8fd0*/  LEA R4, P5, R0, R45, 0x2 ;  /* 0x0000002d00047211 */ /* 0x000fe200078a10ff */
[C---:B------:R-:W-:Y:S01]  /*8fe0*/  IMAD R10, R21.reuse, c[0x0][0x198], RZ ;  /* 0x00006600150a7a24 */ /* 0x040fe200078e02ff */
[----:B------:R-:W-:Y:S01]  /*8ff0*/  ISETP.LT.AND P1, PT, R21, c[0x0][0x17c], !P0 ;  /* 0x00005f0015007a0c */ /* 0x000fe20004721270 */
[----:B------:R-:W-:Y:S01]  /*9000*/  IMAD R13, R20, c[0x0][0x198], RZ ;  /* 0x00006600140d7a24 */ /* 0x000fe200078e02ff */
[----:B------:R-:W-:Y:S02]  /*9010*/  LEA.HI.X.SX32 R5, R0, R47, 0x2, P5 ;  /* 0x0000002f00057211 */ /* 0x000fe400028f16ff */
[----:B------:R-:W-:Y:S02]  /*9020*/  ISETP.LT.AND P4, PT, R20, c[0x0][0x17c], !P0 ;  /* 0x00005f0014007a0c */ /* 0x000fe40004781270 */
[-C--:B------:R-:W-:Y:S02]  /*9030*/  LEA R12, P5, R13, R45.reuse, 0x2 ;  /* 0x0000002d0d0c7211 */ /* 0x080fe400078a10ff */
[----:B---3--:R-:W-:-:S02]  /*9040*/  LEA R8, P6, R10, R45, 0x2 ;  /* 0x0000002d0a087211 */ /* 0x008fc400078c10ff */
[-C--:B------:R-:W-:Y:S02]  /*9050*/  LEA.HI.X.SX32 R13, R13, R47.reuse, 0x2, P5 ;  /* 0x0000002f0d0d7211 */ /* 0x080fe400028f16ff */
[----:B------:R-:W-:Y:S02]  /*9060*/  LEA.HI.X.SX32 R9, R10, R47, 0x2, P6 ;  /* 0x0000002f0a097211 */ /* 0x000fe400030f16ff */
[C---:B------:R-:W-:Y:S01]  /*9070*/  ISETP.LT.AND P5, PT, R252.reuse, c[0x0][0x17c], !P0 ;  /* 0x00005f00fc007a0c */ /* 0x040fe200047a1270 */
[----:B------:R-:W-:Y:S01]  /*9080*/  IMAD R252, R252, c[0x0][0x198], RZ ;  /* 0x00006600fcfc7a24 */ /* 0x000fe200078e02ff */
[----:B------:R1:W-:Y:S01]  /*9090*/  @P3 STG.E [R2.64], R34 ;  /* 0x0000002202003986 */ /* 0x0003e2000c10190a */
[C---:B------:R-:W-:Y:S01]  /*90a0*/  ISETP.LT.AND P3, PT, R218.reuse, c[0x0][0x17c], !P0 ;  /* 0x00005f00da007a0c */ /* 0x040fe20004761270 */
[----:B------:R-:W-:Y:S02]  /*90b0*/  IMAD R218, R218, c[0x0][0x198], RZ ;  /* 0x00006600dada7a24 */ /* 0x000fe400078e02ff */
[----:B------:R-:W-:Y:S01]  /*90c0*/  @P2 STG.E [R4.64], R30 ;  /* 0x0000001e04002986 */ /* 0x000fe2000c10190a */
[----:B------:R-:W-:-:S03]  /*90d0*/  IMAD R0, R217, c[0x0][0x198], RZ ;  /* 0x00006600d9007a24 */ /* 0x000fc600078e02ff */
[----:B------:R2:W-:Y:S01]  /*90e0*/  @P1 STG.E [R8.64], R11 ;  /* 0x0000000b08001986 */ /* 0x0005e2000c10190a */
[----:B-1----:R-:W-:-:S03]  /*90f0*/  LEA R2, P1, R252, R45, 0x2 ;  /* 0x0000002dfc027211 */ /* 0x002fc600078210ff */
[----:B------:R1:W-:Y:S01]  /*9100*/  @P4 STG.E [R12.64], R7 ;  /* 0x000000070c004986 */ /* 0x0003e2000c10190a */
[C---:B------:R-:W-:Y:S01]  /*9110*/  ISETP.LT.AND P4, PT, R219.reuse, c[0x0][0x17c], !P0 ;  /* 0x00005f00db007a0c */ /* 0x040fe20004781270 */
[----:B------:R-:W-:Y:S01]  /*9120*/  IMAD R219, R219, c[0x0][0x198], RZ ;  /* 0x00006600dbdb7a24 */ /* 0x000fe200078e02ff */
[----:B------:R-:W-:Y:S02]  /*9130*/  LEA.HI.X.SX32 R3, R252, R47, 0x2, P1 ;  /* 0x0000002ffc037211 */ /* 0x000fe400008f16ff */
[-C--:B------:R-:W-:Y:S02]  /*9140*/  LEA R6, P1, R0, R45.reuse, 0x2 ;  /* 0x0000002d00067211 */ /* 0x080fe400078210ff */
[CC--:B--2---:R-:W-:Y:S02]  /*9150*/  LEA R8, P2, R218.reuse, R45.reuse, 0x2 ;  /* 0x0000002dda087211 */ /* 0x0c4fe400078410ff */
[----:B------:R-:W-:Y:S02]  /*9160*/  LEA R4, P6, R219, R45, 0x2 ;  /* 0x0000002ddb047211 */ /* 0x000fe400078c10ff */
[----:B------:R-:W-:-:S02]  /*9170*/  LEA.HI.X.SX32 R9, R218, R47, 0x2, P2 ;  /* 0x0000002fda097211 */ /* 0x000fc400010f16ff */
[----:B------:R-:W-:Y:S02]  /*9180*/  ISETP.LT.AND P2, PT, R217, c[0x0][0x17c], !P0 ;  /* 0x00005f00d9007a0c */ /* 0x000fe40004741270 */
[-C--:B-1----:R-:W-:Y:S02]  /*9190*/  LEA.HI.X.SX32 R7, R0, R47.reuse, 0x2, P1 ;  /* 0x0000002f00077211 */ /* 0x082fe400008f16ff */
[----:B------:R-:W-:Y:S02]  /*91a0*/  ISETP.LT.AND P1, PT, R216, c[0x0][0x17c], !P0 ;  /* 0x00005f00d8007a0c */ /* 0x000fe40004721270 */
[----:B------:R-:W-:Y:S02]  /*91b0*/  ISETP.LT.AND P0, PT, R215, c[0x0][0x17c], !P0 ;  /* 0x00005f00d7007a0c */ /* 0x000fe40004701270 */
[----:B------:R-:W-:Y:S02]  /*91c0*/  LEA.HI.X.SX32 R5, R219, R47, 0x2, P6 ;  /* 0x0000002fdb057211 */ /* 0x000fe400030f16ff */
[C---:B------:R-:W-:Y:S01]  /*91d0*/  LEA R10, P6, R14.reuse, R45, 0x2 ;  /* 0x0000002d0e0a7211 */ /* 0x040fe200078c10ff */
[----:B------:R-:W-:Y:S01]  /*91e0*/  IMAD R16, R215, c[0x0][0x198], RZ ;  /* 0x00006600d7107a24 */ /* 0x000fe200078e02ff */
[----:B------:R1:W-:Y:S02]  /*91f0*/  @P5 STG.E [R2.64], R15 ;  /* 0x0000000f02005986 */ /* 0x0003e4000c10190a */
[----:B------:R-:W-:-:S02]  /*9200*/  LEA.HI.X.SX32 R11, R14, R47, 0x2, P6 ;  /* 0x0000002f0e0b7211 */ /* 0x000fc400030f16ff */
[----:B------:R1:W-:Y:S01]  /*9210*/  @P4 STG.E [R4.64], R27 ;  /* 0x0000001b04004986 */ /* 0x0003e2000c10190a */
[----:B------:R-:W-:-:S03]  /*9220*/  LEA R12, P6, R16, R45, 0x2 ;  /* 0x0000002d100c7211 */ /* 0x000fc600078c10ff */
[----:B------:R1:W-:Y:S04]  /*9230*/  @P3 STG.E [R8.64], R23 ;  /* 0x0000001708003986 */ /* 0x0003e8000c10190a */
[----:B------:R1:W-:Y:S01]  /*9240*/  @P2 STG.E [R6.64], R19 ;  /* 0x0000001306002986 */ /* 0x0003e2000c10190a */
[----:B------:R-:W-:-:S03]  /*9250*/  LEA.HI.X.SX32 R13, R16, R47, 0x2, P6 ;  /* 0x0000002f100d7211 */ /* 0x000fc600030f16ff */
[----:B------:R1:W-:Y:S01]  /*9260*/  @P1 STG.E [R10.64], R35 ;  /* 0x000000230a001986 */ /* 0x0003e2000c10190a */
[----:B------:R-:W-:Y:S05]  /*9270*/  @!P0 EXIT ;  /* 0x000000000000894d */ /* 0x000fea0003800000 */
[----:B------:R-:W-:Y:S01]  /*9280*/  STG.E [R12.64], R31 ;  /* 0x0000001f0c007986 */ /* 0x000fe2000c10190a */
[----:B------:R-:W-:Y:S05]  /*9290*/  EXIT ;  /* 0x000000000000794d */ /* 0x000fea0003800000 */
.L_x_3:
[----:B------:R-:W-:-:S00]  /*92a0*/  BRA `(.L_x_3) ;  /* 0xfffffff000007947 */ /* 0x000fc0000383ffff */
[----:B------:R-:W-:-:S00]  /*92b0*/  NOP ;  /* 0x0000000000007918 */ /* 0x000fc00000000000 */
        /* <DEDUP_REMOVED lines=12> */
.L_x_4:


//--------------------- .nv.shared.matmul_kernel  --------------------------
	.section	.nv.shared.matmul_kernel,"aw",@nobits
	.sectionflags	@""
	.align	16
